//
// Generated by NVIDIA NVVM Compiler
//
// Compiler Build ID: CL-36424714
// Cuda compilation tools, release 13.0, V13.0.88
// Based on NVVM 20.0.0
//

.version 9.0
.target sm_100
.address_size 64

	// .globl	NV12ToGrayScale
.const .align 4 .b8 constHueColorSpaceMat[36] = {15, 11, 149, 63, 0, 0, 0, 0, 186, 73, 204, 63, 15, 11, 149, 63, 2, 154, 200, 190, 197, 32, 80, 191, 15, 11, 149, 63, 206, 25, 1, 64};

.visible .entry NV12ToGrayScale(
	.param .u64 .ptr .align 1 NV12ToGrayScale_param_0,
	.param .u64 NV12ToGrayScale_param_1,
	.param .u64 .ptr .align 1 NV12ToGrayScale_param_2,
	.param .u64 NV12ToGrayScale_param_3,
	.param .u32 NV12ToGrayScale_param_4,
	.param .u32 NV12ToGrayScale_param_5
)
{
	.reg .pred 	%p<4>;
	.reg .b16 	%rs<2>;
	.reg .b32 	%r<19>;
	.reg .b64 	%rd<14>;

	ld.param.u64 	%rd1, [NV12ToGrayScale_param_0];
	ld.param.u64 	%rd2, [NV12ToGrayScale_param_1];
	ld.param.u64 	%rd3, [NV12ToGrayScale_param_2];
	ld.param.u64 	%rd4, [NV12ToGrayScale_param_3];
	ld.param.u32 	%r3, [NV12ToGrayScale_param_4];
	ld.param.u32 	%r4, [NV12ToGrayScale_param_5];
	mov.u32 	%r6, %ctaid.x;
	mov.u32 	%r7, %ntid.x;
	mov.u32 	%r8, %tid.x;
	mad.lo.s32 	%r1, %r6, %r7, %r8;
	mov.u32 	%r9, %ctaid.y;
	mov.u32 	%r10, %ntid.y;
	mov.u32 	%r11, %tid.y;
	mad.lo.s32 	%r12, %r9, %r10, %r11;
	setp.ge.s32 	%p1, %r1, %r3;
	setp.ge.s32 	%p2, %r12, %r4;
	or.pred  	%p3, %p1, %p2;
	@%p3 bra 	$L__BB0_2;
	cvta.to.global.u64 	%rd5, %rd1;
	cvta.to.global.u64 	%rd6, %rd3;
	cvt.u64.u32 	%rd7, %r12;
	cvt.s64.s32 	%rd8, %r1;
	mad.lo.s64 	%rd9, %rd2, %rd7, %rd8;
	add.s64 	%rd10, %rd5, %rd9;
	ld.global.u8 	%rs1, [%rd10];
	cvt.u32.u16 	%r13, %rs1;
	shl.b32 	%r14, %r13, 16;
	mul.wide.u16 	%r15, %rs1, 256;
	or.b32  	%r16, %r13, %r15;
	or.b32  	%r17, %r16, %r14;
	or.b32  	%r18, %r17, -16777216;
	mad.lo.s64 	%rd11, %rd4, %rd7, %rd8;
	shl.b64 	%rd12, %rd11, 2;
	add.s64 	%rd13, %rd6, %rd12;
	st.global.u32 	[%rd13], %r18;
$L__BB0_2:
	ret;

}
	// .globl	NV12ToARGB
.visible .entry NV12ToARGB(
	.param .u64 .ptr .align 1 NV12ToARGB_param_0,
	.param .u64 NV12ToARGB_param_1,
	.param .u64 .ptr .align 1 NV12ToARGB_param_2,
	.param .u64 NV12ToARGB_param_3,
	.param .u32 NV12ToARGB_param_4,
	.param .u32 NV12ToARGB_param_5
)
{
	.reg .pred 	%p<7>;
	.reg .b16 	%rs<12>;
	.reg .b32 	%r<71>;
	.reg .b32 	%f<41>;
	.reg .b64 	%rd<26>;

	ld.param.u64 	%rd9, [NV12ToARGB_param_0];
	ld.param.u64 	%rd6, [NV12ToARGB_param_1];
	ld.param.u64 	%rd7, [NV12ToARGB_param_2];
	ld.param.u64 	%rd8, [NV12ToARGB_param_3];
	ld.param.u32 	%r16, [NV12ToARGB_param_4];
	ld.param.u32 	%r17, [NV12ToARGB_param_5];
	cvta.to.global.u64 	%rd1, %rd9;
	mov.u32 	%r18, %ctaid.x;
	mov.u32 	%r19, %ntid.x;
	mul.lo.s32 	%r20, %r19, %r18;
	shl.b32 	%r21, %r20, 1;
	mov.u32 	%r22, %tid.x;
	shl.b32 	%r23, %r22, 1;
	add.s32 	%r1, %r21, %r23;
	mov.u32 	%r24, %ctaid.y;
	mov.u32 	%r25, %ntid.y;
	mov.u32 	%r26, %tid.y;
	mad.lo.s32 	%r27, %r24, %r25, %r26;
	setp.ge.u32 	%p1, %r1, %r16;
	setp.ge.u32 	%p2, %r27, %r17;
	or.pred  	%p3, %p1, %p2;
	@%p3 bra 	$L__BB1_7;
	cvt.u64.u32 	%rd2, %r27;
	cvt.s64.s32 	%rd3, %r1;
	mad.lo.s64 	%rd10, %rd6, %rd2, %rd3;
	add.s64 	%rd11, %rd1, %rd10;
	ld.global.u8 	%r3, [%rd11];
	ld.global.u8 	%r4, [%rd11+1];
	cvt.u64.u32 	%rd12, %r17;
	mul.lo.s64 	%rd4, %rd6, %rd12;
	shr.u32 	%r5, %r27, 1;
	and.b32  	%r28, %r27, 1;
	setp.eq.b32 	%p4, %r28, 1;
	not.pred 	%p5, %p4;
	@%p5 bra 	$L__BB1_5;
	cvt.u64.u32 	%rd13, %r5;
	mad.lo.s64 	%rd14, %rd6, %rd13, %rd3;
	add.s64 	%rd15, %rd14, %rd4;
	add.s64 	%rd5, %rd1, %rd15;
	ld.global.u8 	%r68, [%rd5];
	ld.global.u8 	%r69, [%rd5+1];
	shr.u32 	%r29, %r17, 1;
	add.s32 	%r30, %r29, -1;
	setp.ge.u32 	%p6, %r5, %r30;
	@%p6 bra 	$L__BB1_4;
	add.s64 	%rd16, %rd5, %rd6;
	ld.global.u8 	%rs1, [%rd16];
	cvt.u16.u32 	%rs2, %r68;
	add.s16 	%rs3, %rs2, %rs1;
	add.s16 	%rs4, %rs3, 1;
	shr.u16 	%rs5, %rs4, 1;
	cvt.u32.u16 	%r68, %rs5;
	ld.global.u8 	%rs6, [%rd16+1];
	cvt.u16.u32 	%rs7, %r69;
	add.s16 	%rs8, %rs7, %rs6;
	add.s16 	%rs9, %rs8, 1;
	shr.u16 	%rs10, %rs9, 1;
	cvt.u32.u16 	%r69, %rs10;
$L__BB1_4:
	shl.b32 	%r31, %r68, 12;
	shl.b32 	%r32, %r69, 22;
	or.b32  	%r70, %r32, %r31;
	bra.uni 	$L__BB1_6;
$L__BB1_5:
	cvt.u64.u32 	%rd17, %r5;
	mad.lo.s64 	%rd18, %rd6, %rd17, %rd3;
	add.s64 	%rd19, %rd18, %rd4;
	add.s64 	%rd20, %rd1, %rd19;
	ld.global.u8 	%rs11, [%rd20];
	mul.wide.u16 	%r33, %rs11, 4096;
	ld.global.u8 	%r34, [%rd20+1];
	shl.b32 	%r35, %r34, 22;
	or.b32  	%r70, %r35, %r33;
$L__BB1_6:
	and.b32  	%r36, %r70, 1023;
	shl.b32 	%r37, %r3, 2;
	or.b32  	%r38, %r36, %r37;
	shr.u32 	%r39, %r70, 10;
	and.b32  	%r40, %r39, 1023;
	shr.u32 	%r41, %r70, 20;
	shl.b32 	%r42, %r4, 2;
	or.b32  	%r43, %r36, %r42;
	cvt.rn.f32.u32 	%f1, %r38;
	add.s32 	%r44, %r40, -512;
	cvt.rn.f32.s32 	%f2, %r44;
	add.s32 	%r45, %r41, -512;
	cvt.rn.f32.s32 	%f3, %r45;
	ld.const.f32 	%f4, [constHueColorSpaceMat];
	ld.const.f32 	%f5, [constHueColorSpaceMat+4];
	mul.f32 	%f6, %f5, %f2;
	fma.rn.f32 	%f7, %f4, %f1, %f6;
	ld.const.f32 	%f8, [constHueColorSpaceMat+8];
	fma.rn.f32 	%f9, %f8, %f3, %f7;
	ld.const.f32 	%f10, [constHueColorSpaceMat+12];
	ld.const.f32 	%f11, [constHueColorSpaceMat+16];
	mul.f32 	%f12, %f11, %f2;
	fma.rn.f32 	%f13, %f10, %f1, %f12;
	ld.const.f32 	%f14, [constHueColorSpaceMat+20];
	fma.rn.f32 	%f15, %f14, %f3, %f13;
	ld.const.f32 	%f16, [constHueColorSpaceMat+24];
	ld.const.f32 	%f17, [constHueColorSpaceMat+28];
	mul.f32 	%f18, %f17, %f2;
	fma.rn.f32 	%f19, %f16, %f1, %f18;
	ld.const.f32 	%f20, [constHueColorSpaceMat+32];
	fma.rn.f32 	%f21, %f20, %f3, %f19;
	cvt.rn.f32.u32 	%f22, %r43;
	fma.rn.f32 	%f23, %f4, %f22, %f6;
	fma.rn.f32 	%f24, %f8, %f3, %f23;
	fma.rn.f32 	%f25, %f10, %f22, %f12;
	fma.rn.f32 	%f26, %f14, %f3, %f25;
	fma.rn.f32 	%f27, %f16, %f22, %f18;
	fma.rn.f32 	%f28, %f20, %f3, %f27;
	shr.u64 	%rd21, %rd8, 2;
	max.f32 	%f29, %f9, 0f00000000;
	min.f32 	%f30, %f29, 0f447FC000;
	max.f32 	%f31, %f15, 0f00000000;
	min.f32 	%f32, %f31, 0f447FC000;
	max.f32 	%f33, %f21, 0f00000000;
	min.f32 	%f34, %f33, 0f447FC000;
	cvt.rzi.u32.f32 	%r46, %f34;
	shr.u32 	%r47, %r46, 2;
	cvt.rzi.u32.f32 	%r48, %f32;
	shl.b32 	%r49, %r48, 6;
	and.b32  	%r50, %r49, 16776960;
	cvt.rzi.u32.f32 	%r51, %f30;
	shl.b32 	%r52, %r51, 14;
	and.b32  	%r53, %r52, 16711680;
	or.b32  	%r54, %r53, %r50;
	or.b32  	%r55, %r54, %r47;
	or.b32  	%r56, %r55, -16777216;
	mad.lo.s64 	%rd22, %rd21, %rd2, %rd3;
	cvta.to.global.u64 	%rd23, %rd7;
	shl.b64 	%rd24, %rd22, 2;
	add.s64 	%rd25, %rd23, %rd24;
	st.global.u32 	[%rd25], %r56;
	max.f32 	%f35, %f24, 0f00000000;
	min.f32 	%f36, %f35, 0f447FC000;
	max.f32 	%f37, %f26, 0f00000000;
	min.f32 	%f38, %f37, 0f447FC000;
	max.f32 	%f39, %f28, 0f00000000;
	min.f32 	%f40, %f39, 0f447FC000;
	cvt.rzi.u32.f32 	%r57, %f40;
	shr.u32 	%r58, %r57, 2;
	cvt.rzi.u32.f32 	%r59, %f38;
	shl.b32 	%r60, %r59, 6;
	and.b32  	%r61, %r60, 16776960;
	cvt.rzi.u32.f32 	%r62, %f36;
	shl.b32 	%r63, %r62, 14;
	and.b32  	%r64, %r63, 16711680;
	or.b32  	%r65, %r64, %r61;
	or.b32  	%r66, %r65, %r58;
	or.b32  	%r67, %r66, -16777216;
	st.global.u32 	[%rd25+4], %r67;
$L__BB1_7:
	ret;

}
	// .globl	Luminance
.visible .entry Luminance(
	.param .u64 .ptr .align 1 Luminance_param_0,
	.param .u64 Luminance_param_1,
	.param .u32 Luminance_param_2,
	.param .u32 Luminance_param_3,
	.param .u32 Luminance_param_4,
	.param .u32 Luminance_param_5,
	.param .u64 .ptr .align 1 Luminance_param_6
)
{
	.reg .pred 	%p<14>;
	.reg .b32 	%r<61>;
	.reg .b64 	%rd<187>;

	ld.param.u64 	%rd22, [Luminance_param_0];
	ld.param.u64 	%rd19, [Luminance_param_1];
	ld.param.u32 	%r55, [Luminance_param_2];
	ld.param.u32 	%r22, [Luminance_param_3];
	ld.param.u32 	%r23, [Luminance_param_4];
	ld.param.u32 	%r24, [Luminance_param_5];
	ld.param.u64 	%rd20, [Luminance_param_6];
	cvta.to.global.u64 	%rd1, %rd22;
	setp.gt.s32 	%p1, %r55, %r22;
	setp.lt.s32 	%p2, %r24, %r23;
	or.pred  	%p3, %p1, %p2;
	mov.b64 	%rd185, 0;
	@%p3 bra 	$L__BB2_17;
	sub.s32 	%r1, %r24, %r23;
	add.s32 	%r25, %r1, 1;
	and.b32  	%r2, %r25, 15;
	add.s32 	%r3, %r2, -1;
	and.b32  	%r4, %r25, 7;
	add.s32 	%r5, %r4, -1;
	and.b32  	%r6, %r25, 3;
	add.s32 	%r7, %r23, 7;
	and.b32  	%r26, %r25, -16;
	neg.s32 	%r8, %r26;
	mov.b64 	%rd185, 0;
$L__BB2_2:
	setp.lt.u32 	%p4, %r1, 15;
	cvt.s64.s32 	%rd3, %r55;
	mov.u32 	%r59, %r23;
	@%p4 bra 	$L__BB2_6;
	mov.u32 	%r56, %r8;
	mov.u32 	%r57, %r7;
$L__BB2_4:
	.pragma "nounroll";
	add.s32 	%r27, %r57, -7;
	cvt.s64.s32 	%rd25, %r27;
	mad.lo.s64 	%rd26, %rd19, %rd25, %rd3;
	add.s64 	%rd27, %rd1, %rd26;
	ld.global.u8 	%rd28, [%rd27];
	add.s64 	%rd29, %rd185, %rd28;
	add.s32 	%r28, %r57, -6;
	cvt.s64.s32 	%rd30, %r28;
	mad.lo.s64 	%rd31, %rd19, %rd30, %rd3;
	add.s64 	%rd32, %rd1, %rd31;
	ld.global.u8 	%rd33, [%rd32];
	add.s64 	%rd34, %rd29, %rd33;
	add.s32 	%r29, %r57, -5;
	cvt.s64.s32 	%rd35, %r29;
	mad.lo.s64 	%rd36, %rd19, %rd35, %rd3;
	add.s64 	%rd37, %rd1, %rd36;
	ld.global.u8 	%rd38, [%rd37];
	add.s64 	%rd39, %rd34, %rd38;
	add.s32 	%r30, %r57, -4;
	cvt.s64.s32 	%rd40, %r30;
	mad.lo.s64 	%rd41, %rd19, %rd40, %rd3;
	add.s64 	%rd42, %rd1, %rd41;
	ld.global.u8 	%rd43, [%rd42];
	add.s64 	%rd44, %rd39, %rd43;
	add.s32 	%r31, %r57, -3;
	cvt.s64.s32 	%rd45, %r31;
	mad.lo.s64 	%rd46, %rd19, %rd45, %rd3;
	add.s64 	%rd47, %rd1, %rd46;
	ld.global.u8 	%rd48, [%rd47];
	add.s64 	%rd49, %rd44, %rd48;
	add.s32 	%r32, %r57, -2;
	cvt.s64.s32 	%rd50, %r32;
	mad.lo.s64 	%rd51, %rd19, %rd50, %rd3;
	add.s64 	%rd52, %rd1, %rd51;
	ld.global.u8 	%rd53, [%rd52];
	add.s64 	%rd54, %rd49, %rd53;
	add.s32 	%r33, %r57, -1;
	cvt.s64.s32 	%rd55, %r33;
	mad.lo.s64 	%rd56, %rd19, %rd55, %rd3;
	add.s64 	%rd57, %rd1, %rd56;
	ld.global.u8 	%rd58, [%rd57];
	add.s64 	%rd59, %rd54, %rd58;
	add.s32 	%r34, %r57, 8;
	cvt.s64.s32 	%rd60, %r57;
	mad.lo.s64 	%rd61, %rd19, %rd60, %rd3;
	add.s64 	%rd62, %rd1, %rd61;
	ld.global.u8 	%rd63, [%rd62];
	add.s64 	%rd64, %rd59, %rd63;
	add.s32 	%r35, %r57, 1;
	cvt.s64.s32 	%rd65, %r35;
	mad.lo.s64 	%rd66, %rd19, %rd65, %rd3;
	add.s64 	%rd67, %rd1, %rd66;
	ld.global.u8 	%rd68, [%rd67];
	add.s64 	%rd69, %rd64, %rd68;
	add.s32 	%r36, %r57, 2;
	cvt.s64.s32 	%rd70, %r36;
	mad.lo.s64 	%rd71, %rd19, %rd70, %rd3;
	add.s64 	%rd72, %rd1, %rd71;
	ld.global.u8 	%rd73, [%rd72];
	add.s64 	%rd74, %rd69, %rd73;
	add.s32 	%r37, %r57, 3;
	cvt.s64.s32 	%rd75, %r37;
	mad.lo.s64 	%rd76, %rd19, %rd75, %rd3;
	add.s64 	%rd77, %rd1, %rd76;
	ld.global.u8 	%rd78, [%rd77];
	add.s64 	%rd79, %rd74, %rd78;
	add.s32 	%r38, %r57, 4;
	cvt.s64.s32 	%rd80, %r38;
	mad.lo.s64 	%rd81, %rd19, %rd80, %rd3;
	add.s64 	%rd82, %rd1, %rd81;
	ld.global.u8 	%rd83, [%rd82];
	add.s64 	%rd84, %rd79, %rd83;
	add.s32 	%r39, %r57, 5;
	cvt.s64.s32 	%rd85, %r39;
	mad.lo.s64 	%rd86, %rd19, %rd85, %rd3;
	add.s64 	%rd87, %rd1, %rd86;
	ld.global.u8 	%rd88, [%rd87];
	add.s64 	%rd89, %rd84, %rd88;
	add.s32 	%r40, %r57, 6;
	cvt.s64.s32 	%rd90, %r40;
	mad.lo.s64 	%rd91, %rd19, %rd90, %rd3;
	add.s64 	%rd92, %rd1, %rd91;
	ld.global.u8 	%rd93, [%rd92];
	add.s64 	%rd94, %rd89, %rd93;
	add.s32 	%r41, %r57, 7;
	cvt.s64.s32 	%rd95, %r41;
	mad.lo.s64 	%rd96, %rd19, %rd95, %rd3;
	add.s64 	%rd97, %rd1, %rd96;
	ld.global.u8 	%rd98, [%rd97];
	add.s64 	%rd99, %rd94, %rd98;
	cvt.s64.s32 	%rd100, %r34;
	mad.lo.s64 	%rd101, %rd19, %rd100, %rd3;
	add.s64 	%rd102, %rd1, %rd101;
	ld.global.u8 	%rd103, [%rd102];
	add.s64 	%rd185, %rd99, %rd103;
	add.s32 	%r57, %r57, 16;
	add.s32 	%r56, %r56, 16;
	setp.ne.s32 	%p5, %r56, 0;
	@%p5 bra 	$L__BB2_4;
	add.s32 	%r59, %r57, -7;
$L__BB2_6:
	setp.eq.s32 	%p6, %r2, 0;
	@%p6 bra 	$L__BB2_16;
	setp.lt.u32 	%p7, %r3, 7;
	@%p7 bra 	$L__BB2_9;
	cvt.s64.s32 	%rd105, %r59;
	mad.lo.s64 	%rd106, %rd19, %rd105, %rd3;
	add.s64 	%rd107, %rd1, %rd106;
	ld.global.u8 	%rd108, [%rd107];
	add.s64 	%rd109, %rd185, %rd108;
	add.s32 	%r42, %r59, 1;
	cvt.s64.s32 	%rd110, %r42;
	mad.lo.s64 	%rd111, %rd19, %rd110, %rd3;
	add.s64 	%rd112, %rd1, %rd111;
	ld.global.u8 	%rd113, [%rd112];
	add.s64 	%rd114, %rd109, %rd113;
	add.s32 	%r43, %r59, 2;
	cvt.s64.s32 	%rd115, %r43;
	mad.lo.s64 	%rd116, %rd19, %rd115, %rd3;
	add.s64 	%rd117, %rd1, %rd116;
	ld.global.u8 	%rd118, [%rd117];
	add.s64 	%rd119, %rd114, %rd118;
	add.s32 	%r44, %r59, 3;
	cvt.s64.s32 	%rd120, %r44;
	mad.lo.s64 	%rd121, %rd19, %rd120, %rd3;
	add.s64 	%rd122, %rd1, %rd121;
	ld.global.u8 	%rd123, [%rd122];
	add.s64 	%rd124, %rd119, %rd123;
	add.s32 	%r45, %r59, 4;
	cvt.s64.s32 	%rd125, %r45;
	mad.lo.s64 	%rd126, %rd19, %rd125, %rd3;
	add.s64 	%rd127, %rd1, %rd126;
	ld.global.u8 	%rd128, [%rd127];
	add.s64 	%rd129, %rd124, %rd128;
	add.s32 	%r46, %r59, 5;
	cvt.s64.s32 	%rd130, %r46;
	mad.lo.s64 	%rd131, %rd19, %rd130, %rd3;
	add.s64 	%rd132, %rd1, %rd131;
	ld.global.u8 	%rd133, [%rd132];
	add.s64 	%rd134, %rd129, %rd133;
	add.s32 	%r47, %r59, 6;
	cvt.s64.s32 	%rd135, %r47;
	mad.lo.s64 	%rd136, %rd19, %rd135, %rd3;
	add.s64 	%rd137, %rd1, %rd136;
	ld.global.u8 	%rd138, [%rd137];
	add.s64 	%rd139, %rd134, %rd138;
	add.s32 	%r48, %r59, 7;
	cvt.s64.s32 	%rd140, %r48;
	mad.lo.s64 	%rd141, %rd19, %rd140, %rd3;
	add.s64 	%rd142, %rd1, %rd141;
	ld.global.u8 	%rd143, [%rd142];
	add.s64 	%rd185, %rd139, %rd143;
	add.s32 	%r59, %r59, 8;
$L__BB2_9:
	setp.eq.s32 	%p8, %r4, 0;
	@%p8 bra 	$L__BB2_16;
	setp.lt.u32 	%p9, %r5, 3;
	@%p9 bra 	$L__BB2_12;
	cvt.s64.s32 	%rd145, %r59;
	mad.lo.s64 	%rd146, %rd19, %rd145, %rd3;
	add.s64 	%rd147, %rd1, %rd146;
	ld.global.u8 	%rd148, [%rd147];
	add.s64 	%rd149, %rd185, %rd148;
	add.s32 	%r49, %r59, 1;
	cvt.s64.s32 	%rd150, %r49;
	mad.lo.s64 	%rd151, %rd19, %rd150, %rd3;
	add.s64 	%rd152, %rd1, %rd151;
	ld.global.u8 	%rd153, [%rd152];
	add.s64 	%rd154, %rd149, %rd153;
	add.s32 	%r50, %r59, 2;
	cvt.s64.s32 	%rd155, %r50;
	mad.lo.s64 	%rd156, %rd19, %rd155, %rd3;
	add.s64 	%rd157, %rd1, %rd156;
	ld.global.u8 	%rd158, [%rd157];
	add.s64 	%rd159, %rd154, %rd158;
	add.s32 	%r51, %r59, 3;
	cvt.s64.s32 	%rd160, %r51;
	mad.lo.s64 	%rd161, %rd19, %rd160, %rd3;
	add.s64 	%rd162, %rd1, %rd161;
	ld.global.u8 	%rd163, [%rd162];
	add.s64 	%rd185, %rd159, %rd163;
	add.s32 	%r59, %r59, 4;
$L__BB2_12:
	setp.eq.s32 	%p10, %r6, 0;
	@%p10 bra 	$L__BB2_16;
	setp.eq.s32 	%p11, %r6, 1;
	cvt.s64.s32 	%rd164, %r59;
	mad.lo.s64 	%rd165, %rd19, %rd164, %rd3;
	add.s64 	%rd166, %rd1, %rd165;
	ld.global.u8 	%rd167, [%rd166];
	add.s64 	%rd185, %rd185, %rd167;
	@%p11 bra 	$L__BB2_16;
	setp.eq.s32 	%p12, %r6, 2;
	add.s32 	%r52, %r59, 1;
	cvt.s64.s32 	%rd168, %r52;
	mad.lo.s64 	%rd169, %rd19, %rd168, %rd3;
	add.s64 	%rd170, %rd1, %rd169;
	ld.global.u8 	%rd171, [%rd170];
	add.s64 	%rd185, %rd185, %rd171;
	@%p12 bra 	$L__BB2_16;
	add.s32 	%r53, %r59, 2;
	cvt.s64.s32 	%rd172, %r53;
	mad.lo.s64 	%rd173, %rd19, %rd172, %rd3;
	add.s64 	%rd174, %rd1, %rd173;
	ld.global.u8 	%rd175, [%rd174];
	add.s64 	%rd185, %rd185, %rd175;
$L__BB2_16:
	cvt.u32.u64 	%r54, %rd3;
	add.s32 	%r55, %r54, 1;
	setp.ne.s32 	%p13, %r54, %r22;
	@%p13 bra 	$L__BB2_2;
$L__BB2_17:
	cvta.to.global.u64 	%rd176, %rd20;
	st.global.u64 	[%rd176], %rd185;
	ret;

}


// ===== COMPILED SASS (sm_100) =====

	.target	sm_100

	.elftype	@"ET_EXEC"


//--------------------- .note.nv.tkinfo           --------------------------
	.section	.note.nv.tkinfo,"",@"SHT_NOTE"
	.sectionflags	@"SHF_NOTE_NV_TKINFO"
	.tkinfo
        /*0018*/ 	.word	0x00000002
        /*0030*/ 	.string	""
        /*0030*/ 	.string	"ptxas"
        /*0030*/ 	.string	"Cuda compilation tools, release 13.0, V13.0.88"
        /*0030*/ 	.string	"Build cuda_13.0.r13.0/compiler.36424714_0"
        /*0030*/ 	.string	"-arch sm_100 -m 64 "



//--------------------- .note.nv.cuinfo           --------------------------
	.section	.note.nv.cuinfo,"",@"SHT_NOTE"
	.sectionflags	@"SHF_NOTE_NV_CUINFO"
        /*0018*/ 	.short	0x0002
        /*001a*/ 	.short	0x0064
        /*001c*/ 	.short	0x0082
	.zero		2


//--------------------- .nv.info                  --------------------------
	.section	.nv.info,"",@"SHT_CUDA_INFO"
	.align	4


	//----- nvinfo : EIATTR_REGCOUNT
	.align		4
        /*0000*/ 	.byte	0x04, 0x2f
        /*0002*/ 	.short	(.L_2 - .L_1)
	.align		4
.L_1:
        /*0004*/ 	.word	index@(NV12ToGrayScale)
        /*0008*/ 	.word	0x0000000c


	//----- nvinfo : EIATTR_FRAME_SIZE
	.align		4
.L_2:
        /*000c*/ 	.byte	0x04, 0x11
        /*000e*/ 	.short	(.L_4 - .L_3)
	.align		4
.L_3:
        /*0010*/ 	.word	index@(NV12ToGrayScale)
        /*0014*/ 	.word	0x00000000


	//----- nvinfo : EIATTR_REGCOUNT
	.align		4
.L_4:
        /*0018*/ 	.byte	0x04, 0x2f
        /*001a*/ 	.short	(.L_6 - .L_5)
	.align		4
.L_5:
        /*001c*/ 	.word	index@(NV12ToARGB)
        /*0020*/ 	.word	0x00000011


	//----- nvinfo : EIATTR_FRAME_SIZE
	.align		4
.L_6:
        /*0024*/ 	.byte	0x04, 0x11
        /*0026*/ 	.short	(.L_8 - .L_7)
	.align		4
.L_7:
        /*0028*/ 	.word	index@(NV12ToARGB)
        /*002c*/ 	.word	0x00000000


	//----- nvinfo : EIATTR_REGCOUNT
	.align		4
.L_8:
        /*0030*/ 	.byte	0x04, 0x2f
        /*0032*/ 	.short	(.L_10 - .L_9)
	.align		4
.L_9:
        /*0034*/ 	.word	index@(Luminance)
        /*0038*/ 	.word	0x00000020


	//----- nvinfo : EIATTR_FRAME_SIZE
	.align		4
.L_10:
        /*003c*/ 	.byte	0x04, 0x11
        /*003e*/ 	.short	(.L_12 - .L_11)
	.align		4
.L_11:
        /*0040*/ 	.word	index@(Luminance)
        /*0044*/ 	.word	0x00000000


	//----- nvinfo : EIATTR_MIN_STACK_SIZE
	.align		4
.L_12:
        /*0048*/ 	.byte	0x04, 0x12
        /*004a*/ 	.short	(.L_14 - .L_13)
	.align		4
.L_13:
        /*004c*/ 	.word	index@(Luminance)
        /*0050*/ 	.word	0x00000000


	//----- nvinfo : EIATTR_MIN_STACK_SIZE
	.align		4
.L_14:
        /*0054*/ 	.byte	0x04, 0x12
        /*0056*/ 	.short	(.L_16 - .L_15)
	.align		4
.L_15:
        /*0058*/ 	.word	index@(NV12ToARGB)
        /*005c*/ 	.word	0x00000000


	//----- nvinfo : EIATTR_MIN_STACK_SIZE
	.align		4
.L_16:
        /*0060*/ 	.byte	0x04, 0x12
        /*0062*/ 	.short	(.L_18 - .L_17)
	.align		4
.L_17:
        /*0064*/ 	.word	index@(NV12ToGrayScale)
        /*0068*/ 	.word	0x00000000
.L_18:


//--------------------- .nv.compat                --------------------------
	.section	.nv.compat,"",@"SHT_CUDA_COMPAT_INFO"
	.align	4
        /*0000*/ 	.byte	0x02, 0x09, 0x00, 0x00, 0x02, 0x02, 0x01, 0x00, 0x02, 0x05, 0x05, 0x00, 0x03, 0x07, 0x01, 0x01
        /*0010*/ 	.byte	0x02, 0x03, 0x00, 0x00, 0x02, 0x06, 0x01, 0x00, 0x04, 0x0b, 0x08, 0x00, 0x09, 0x00, 0x00, 0x00
        /*0020*/ 	.byte	0x00, 0x00, 0x00, 0x00


//--------------------- .nv.info.Luminance        --------------------------
	.section	.nv.info.Luminance,"",@"SHT_CUDA_INFO"
	.sectionflags	@""
	.align	4


	//----- nvinfo : EIATTR_CUDA_API_VERSION
	.align		4
        /*0000*/ 	.byte	0x04, 0x37
        /*0002*/ 	.short	(.L_20 - .L_19)
.L_19:
        /*0004*/ 	.word	0x00000082


	//----- nvinfo : EIATTR_KPARAM_INFO
	.align		4
.L_20:
        /*0008*/ 	.byte	0x04, 0x17
        /*000a*/ 	.short	(.L_22 - .L_21)
.L_21:
        /*000c*/ 	.word	0x00000000
        /*0010*/ 	.short	0x0006
        /*0012*/ 	.short	0x0020
        /*0014*/ 	.byte	0x00, 0xf5, 0x21, 0x00


	//----- nvinfo : EIATTR_KPARAM_INFO
	.align		4
.L_22:
        /*0018*/ 	.byte	0x04, 0x17
        /*001a*/ 	.short	(.L_24 - .L_23)
.L_23:
        /*001c*/ 	.word	0x00000000
        /*0020*/ 	.short	0x0005
        /*0022*/ 	.short	0x001c
        /*0024*/ 	.byte	0x00, 0xf0, 0x11, 0x00


	//----- nvinfo : EIATTR_KPARAM_INFO
	.align		4
.L_24:
        /*0028*/ 	.byte	0x04, 0x17
        /*002a*/ 	.short	(.L_26 - .L_25)
.L_25:
        /*002c*/ 	.word	0x00000000
        /*0030*/ 	.short	0x0004
        /*0032*/ 	.short	0x0018
        /*0034*/ 	.byte	0x00, 0xf0, 0x11, 0x00


	//----- nvinfo : EIATTR_KPARAM_INFO
	.align		4
.L_26:
        /*0038*/ 	.byte	0x04, 0x17
        /*003a*/ 	.short	(.L_28 - .L_27)
.L_27:
        /*003c*/ 	.word	0x00000000
        /*0040*/ 	.short	0x0003
        /*0042*/ 	.short	0x0014
        /*0044*/ 	.byte	0x00, 0xf0, 0x11, 0x00


	//----- nvinfo : EIATTR_KPARAM_INFO
	.align		4
.L_28:
        /*0048*/ 	.byte	0x04, 0x17
        /*004a*/ 	.short	(.L_30 - .L_29)
.L_29:
        /*004c*/ 	.word	0x00000000
        /*0050*/ 	.short	0x0002
        /*0052*/ 	.short	0x0010
        /*0054*/ 	.byte	0x00, 0xf0, 0x11, 0x00


	//----- nvinfo : EIATTR_KPARAM_INFO
	.align		4
.L_30:
        /*0058*/ 	.byte	0x04, 0x17
        /*005a*/ 	.short	(.L_32 - .L_31)
.L_31:
        /*005c*/ 	.word	0x00000000
        /*0060*/ 	.short	0x0001
        /*0062*/ 	.short	0x0008
        /*0064*/ 	.byte	0x00, 0xf0, 0x21, 0x00


	//----- nvinfo : EIATTR_KPARAM_INFO
	.align		4
.L_32:
        /*0068*/ 	.byte	0x04, 0x17
        /*006a*/ 	.short	(.L_34 - .L_33)
.L_33:
        /*006c*/ 	.word	0x00000000
        /*0070*/ 	.short	0x0000
        /*0072*/ 	.short	0x0000
        /*0074*/ 	.byte	0x00, 0xf5, 0x21, 0x00


	//----- nvinfo : EIATTR_SPARSE_MMA_MASK
	.align		4
.L_34:
        /*0078*/ 	.byte	0x03, 0x50
        /*007a*/ 	.short	0x0000


	//----- nvinfo : EIATTR_MAXREG_COUNT
	.align		4
        /*007c*/ 	.byte	0x03, 0x1b
        /*007e*/ 	.short	0x00ff


	//----- nvinfo : EIATTR_MERCURY_ISA_VERSION
	.align		4
        /*0080*/ 	.byte	0x03, 0x5f
        /*0082*/ 	.short	0x0101


	//----- nvinfo : EIATTR_VRC_CTA_INIT_COUNT
	.align		4
        /*0084*/ 	.byte	0x02, 0x4a
	.zero		1
	.zero		1


	//----- nvinfo : EIATTR_EXIT_INSTR_OFFSETS
	.align		4
        /*0088*/ 	.byte	0x04, 0x1c
        /*008a*/ 	.short	(.L_36 - .L_35)


	//   ....[0]....
.L_35:
        /*008c*/ 	.word	0x00001570


	//----- nvinfo : EIATTR_CBANK_PARAM_SIZE
	.align		4
.L_36:
        /*0090*/ 	.byte	0x03, 0x19
        /*0092*/ 	.short	0x0028


	//----- nvinfo : EIATTR_PARAM_CBANK
	.align		4
        /*0094*/ 	.byte	0x04, 0x0a
        /*0096*/ 	.short	(.L_38 - .L_37)
	.align		4
.L_37:
        /*0098*/ 	.word	index@(.nv.constant0.Luminance)
        /*009c*/ 	.short	0x0380
        /*009e*/ 	.short	0x0028


	//----- nvinfo : EIATTR_SW_WAR
	.align		4
.L_38:
        /*00a0*/ 	.byte	0x04, 0x36
        /*00a2*/ 	.short	(.L_40 - .L_39)
.L_39:
        /*00a4*/ 	.word	0x00000008
.L_40:


//--------------------- .nv.info.NV12ToARGB       --------------------------
	.section	.nv.info.NV12ToARGB,"",@"SHT_CUDA_INFO"
	.sectionflags	@""
	.align	4


	//----- nvinfo : EIATTR_CUDA_API_VERSION
	.align		4
        /*0000*/ 	.byte	0x04, 0x37
        /*0002*/ 	.short	(.L_42 - .L_41)
.L_41:
        /*0004*/ 	.word	0x00000082


	//----- nvinfo : EIATTR_KPARAM_INFO
	.align		4
.L_42:
        /*0008*/ 	.byte	0x04, 0x17
        /*000a*/ 	.short	(.L_44 - .L_43)
.L_43:
        /*000c*/ 	.word	0x00000000
        /*0010*/ 	.short	0x0005
        /*0012*/ 	.short	0x0024
        /*0014*/ 	.byte	0x00, 0xf0, 0x11, 0x00


	//----- nvinfo : EIATTR_KPARAM_INFO
	.align		4
.L_44:
        /*0018*/ 	.byte	0x04, 0x17
        /*001a*/ 	.short	(.L_46 - .L_45)
.L_45:
        /*001c*/ 	.word	0x00000000
        /*0020*/ 	.short	0x0004
        /*0022*/ 	.short	0x0020
        /*0024*/ 	.byte	0x00, 0xf0, 0x11, 0x00


	//----- nvinfo : EIATTR_KPARAM_INFO
	.align		4
.L_46:
        /*0028*/ 	.byte	0x04, 0x17
        /*002a*/ 	.short	(.L_48 - .L_47)
.L_47:
        /*002c*/ 	.word	0x00000000
        /*0030*/ 	.short	0x0003
        /*0032*/ 	.short	0x0018
        /*0034*/ 	.byte	0x00, 0xf0, 0x21, 0x00


	//----- nvinfo : EIATTR_KPARAM_INFO
	.align		4
.L_48:
        /*0038*/ 	.byte	0x04, 0x17
        /*003a*/ 	.short	(.L_50 - .L_49)
.L_49:
        /*003c*/ 	.word	0x00000000
        /*0040*/ 	.short	0x0002
        /*0042*/ 	.short	0x0010
        /*0044*/ 	.byte	0x00, 0xf5, 0x21, 0x00


	//----- nvinfo : EIATTR_KPARAM_INFO
	.align		4
.L_50:
        /*0048*/ 	.byte	0x04, 0x17
        /*004a*/ 	.short	(.L_52 - .L_51)
.L_51:
        /*004c*/ 	.word	0x00000000
        /*0050*/ 	.short	0x0001
        /*0052*/ 	.short	0x0008
        /*0054*/ 	.byte	0x00, 0xf0, 0x21, 0x00


	//----- nvinfo : EIATTR_KPARAM_INFO
	.align		4
.L_52:
        /*0058*/ 	.byte	0x04, 0x17
        /*005a*/ 	.short	(.L_54 - .L_53)
.L_53:
        /*005c*/ 	.word	0x00000000
        /*0060*/ 	.short	0x0000
        /*0062*/ 	.short	0x0000
        /*0064*/ 	.byte	0x00, 0xf5, 0x21, 0x00


	//----- nvinfo : EIATTR_SPARSE_MMA_MASK
	.align		4
.L_54:
        /*0068*/ 	.byte	0x03, 0x50
        /*006a*/ 	.short	0x0000


	//----- nvinfo : EIATTR_MAXREG_COUNT
	.align		4
        /*006c*/ 	.byte	0x03, 0x1b
        /*006e*/ 	.short	0x00ff


	//----- nvinfo : EIATTR_MERCURY_ISA_VERSION
	.align		4
        /*0070*/ 	.byte	0x03, 0x5f
        /*0072*/ 	.short	0x0101


	//----- nvinfo : EIATTR_VRC_CTA_INIT_COUNT
	.align		4
        /*0074*/ 	.byte	0x02, 0x4a
	.zero		1
	.zero		1


	//----- nvinfo : EIATTR_EXIT_INSTR_OFFSETS
	.align		4
        /*0078*/ 	.byte	0x04, 0x1c
        /*007a*/ 	.short	(.L_56 - .L_55)


	//   ....[0]....
.L_55:
        /*007c*/ 	.word	0x000000d0


	//   ....[1]....
        /*0080*/ 	.word	0x00000880


	//----- nvinfo : EIATTR_CRS_STACK_SIZE
	.align		4
.L_56:
        /*0084*/ 	.byte	0x04, 0x1e
        /*0086*/ 	.short	(.L_58 - .L_57)
.L_57:
        /*0088*/ 	.word	0x00000000


	//----- nvinfo : EIATTR_CBANK_PARAM_SIZE
	.align		4
.L_58:
        /*008c*/ 	.byte	0x03, 0x19
        /*008e*/ 	.short	0x0028


	//----- nvinfo : EIATTR_PARAM_CBANK
	.align		4
        /*0090*/ 	.byte	0x04, 0x0a
        /*0092*/ 	.short	(.L_60 - .L_59)
	.align		4
.L_59:
        /*0094*/ 	.word	index@(.nv.constant0.NV12ToARGB)
        /*0098*/ 	.short	0x0380
        /*009a*/ 	.short	0x0028


	//----- nvinfo : EIATTR_SW_WAR
	.align		4
.L_60:
        /*009c*/ 	.byte	0x04, 0x36
        /*009e*/ 	.short	(.L_62 - .L_61)
.L_61:
        /*00a0*/ 	.word	0x00000008
.L_62:


//--------------------- .nv.info.NV12ToGrayScale  --------------------------
	.section	.nv.info.NV12ToGrayScale,"",@"SHT_CUDA_INFO"
	.sectionflags	@""
	.align	4


	//----- nvinfo : EIATTR_CUDA_API_VERSION
	.align		4
        /*0000*/ 	.byte	0x04, 0x37
        /*0002*/ 	.short	(.L_64 - .L_63)
.L_63:
        /*0004*/ 	.word	0x00000082


	//----- nvinfo : EIATTR_KPARAM_INFO
	.align		4
.L_64:
        /*0008*/ 	.byte	0x04, 0x17
        /*000a*/ 	.short	(.L_66 - .L_65)
.L_65:
        /*000c*/ 	.word	0x00000000
        /*0010*/ 	.short	0x0005
        /*0012*/ 	.short	0x0024
        /*0014*/ 	.byte	0x00, 0xf0, 0x11, 0x00


	//----- nvinfo : EIATTR_KPARAM_INFO
	.align		4
.L_66:
        /*0018*/ 	.byte	0x04, 0x17
        /*001a*/ 	.short	(.L_68 - .L_67)
.L_67:
        /*001c*/ 	.word	0x00000000
        /*0020*/ 	.short	0x0004
        /*0022*/ 	.short	0x0020
        /*0024*/ 	.byte	0x00, 0xf0, 0x11, 0x00


	//----- nvinfo : EIATTR_KPARAM_INFO
	.align		4
.L_68:
        /*0028*/ 	.byte	0x04, 0x17
        /*002a*/ 	.short	(.L_70 - .L_69)
.L_69:
        /*002c*/ 	.word	0x00000000
        /*0030*/ 	.short	0x0003
        /*0032*/ 	.short	0x0018
        /*0034*/ 	.byte	0x00, 0xf0, 0x21, 0x00


	//----- nvinfo : EIATTR_KPARAM_INFO
	.align		4
.L_70:
        /*0038*/ 	.byte	0x04, 0x17
        /*003a*/ 	.short	(.L_72 - .L_71)
.L_71:
        /*003c*/ 	.word	0x00000000
        /*0040*/ 	.short	0x0002
        /*0042*/ 	.short	0x0010
        /*0044*/ 	.byte	0x00, 0xf5, 0x21, 0x00


	//----- nvinfo : EIATTR_KPARAM_INFO
	.align		4
.L_72:
        /*0048*/ 	.byte	0x04, 0x17
        /*004a*/ 	.short	(.L_74 - .L_73)
.L_73:
        /*004c*/ 	.word	0x00000000
        /*0050*/ 	.short	0x0001
        /*0052*/ 	.short	0x0008
        /*0054*/ 	.byte	0x00, 0xf0, 0x21, 0x00


	//----- nvinfo : EIATTR_KPARAM_INFO
	.align		4
.L_74:
        /*0058*/ 	.byte	0x04, 0x17
        /*005a*/ 	.short	(.L_76 - .L_75)
.L_75:
        /*005c*/ 	.word	0x00000000
        /*0060*/ 	.short	0x0000
        /*0062*/ 	.short	0x0000
        /*0064*/ 	.byte	0x00, 0xf5, 0x21, 0x00


	//----- nvinfo : EIATTR_SPARSE_MMA_MASK
	.align		4
.L_76:
        /*0068*/ 	.byte	0x03, 0x50
        /*006a*/ 	.short	0x0000


	//----- nvinfo : EIATTR_MAXREG_COUNT
	.align		4
        /*006c*/ 	.byte	0x03, 0x1b
        /*006e*/ 	.short	0x00ff


	//----- nvinfo : EIATTR_MERCURY_ISA_VERSION
	.align		4
        /*0070*/ 	.byte	0x03, 0x5f
        /*0072*/ 	.short	0x0101


	//----- nvinfo : EIATTR_VRC_CTA_INIT_COUNT
	.align		4
        /*0074*/ 	.byte	0x02, 0x4a
	.zero		1
	.zero		1


	//----- nvinfo : EIATTR_EXIT_INSTR_OFFSETS
	.align		4
        /*0078*/ 	.byte	0x04, 0x1c
        /*007a*/ 	.short	(.L_78 - .L_77)


	//   ....[0]....
.L_77:
        /*007c*/ 	.word	0x000000c0


	//   ....[1]....
        /*0080*/ 	.word	0x000001e0


	//----- nvinfo : EIATTR_CBANK_PARAM_SIZE
	.align		4
.L_78:
        /*0084*/ 	.byte	0x03, 0x19
        /*0086*/ 	.short	0x0028


	//----- nvinfo : EIATTR_PARAM_CBANK
	.align		4
        /*0088*/ 	.byte	0x04, 0x0a
        /*008a*/ 	.short	(.L_80 - .L_79)
	.align		4
.L_79:
        /*008c*/ 	.word	index@(.nv.constant0.NV12ToGrayScale)
        /*0090*/ 	.short	0x0380
        /*0092*/ 	.short	0x0028


	//----- nvinfo : EIATTR_SW_WAR
	.align		4
.L_80:
        /*0094*/ 	.byte	0x04, 0x36
        /*0096*/ 	.short	(.L_82 - .L_81)
.L_81:
        /*0098*/ 	.word	0x00000008
.L_82:


//--------------------- .nv.callgraph             --------------------------
	.section	.nv.callgraph,"",@"SHT_CUDA_CALLGRAPH"
	.align	4
	.sectionentsize	8
	.align		4
        /*0000*/ 	.word	0x00000000
	.align		4
        /*0004*/ 	.word	0xffffffff
	.align		4
        /*0008*/ 	.word	0x00000000
	.align		4
        /*000c*/ 	.word	0xfffffffe
	.align		4
        /*0010*/ 	.word	0x00000000
	.align		4
        /*0014*/ 	.word	0xfffffffd
	.align		4
        /*0018*/ 	.word	0x00000000
	.align		4
        /*001c*/ 	.word	0xfffffffc


//--------------------- .nv.constant3             --------------------------
	.section	.nv.constant3,"a",@progbits
	.align	4
.nv.constant3:
	.type		constHueColorSpaceMat,@object
	.size		constHueColorSpaceMat,(.L_0 - constHueColorSpaceMat)
constHueColorSpaceMat:
        /*0000*/ 	.byte	0x0f, 0x0b, 0x95, 0x3f, 0x00, 0x00, 0x00, 0x00, 0xba, 0x49, 0xcc, 0x3f, 0x0f, 0x0b, 0x95, 0x3f
        /*0010*/ 	.byte	0x02, 0x9a, 0xc8, 0xbe, 0xc5, 0x20, 0x50, 0xbf, 0x0f, 0x0b, 0x95, 0x3f, 0xce, 0x19, 0x01, 0x40
        /*0020*/ 	.byte	0x00, 0x00, 0x00, 0x00
.L_0:


//--------------------- .text.Luminance           --------------------------
	.section	.text.Luminance,"ax",@progbits
	.align	128
        .global         Luminance
        .type           Luminance,@function
        .size           Luminance,(.L_x_13 - Luminance)
        .other          Luminance,@"STO_CUDA_ENTRY STV_DEFAULT"
Luminance:
.text.Luminance:
[----:B------:R-:W-:Y:S08]  /*0000*/  LDC R1, c[0x0][0x37c] ;  /* 0x0000df00ff017b82 */ /* 0x000ff00000000800 */
[----:B------:R-:W0:Y:S01]  /*0010*/  LDC.64 R6, c[0x0][0x398] ;  /* 0x0000e600ff067b82 */ /* 0x000e220000000a00 */
[----:B------:R-:W1:Y:S01]  /*0020*/  LDCU.64 UR4, c[0x0][0x358] ;  /* 0x00006b00ff0477ac */ /* 0x000e620008000a00 */
[----:B------:R-:W-:-:S06]  /*0030*/  CS2R R10, SRZ ;  /* 0x00000000000a7805 */ /* 0x000fcc000001ff00 */
[----:B------:R-:W2:Y:S01]  /*0040*/  LDC.64 R2, c[0x0][0x390] ;  /* 0x0000e400ff027b82 */ /* 0x000ea20000000a00 */
[----:B0-----:R-:W-:-:S04]  /*0050*/  ISETP.GE.AND P0, PT, R7, R6, PT ;  /* 0x000000060700720c */ /* 0x001fc80003f06270 */
[----:B--2---:R-:W-:-:S13]  /*0060*/  ISETP.GT.OR P0, PT, R2, R3, !P0 ;  /* 0x000000030200720c */ /* 0x004fda0004704670 */
[----:B-1----:R-:W-:Y:S05]  /*0070*/  @P0 BRA `(.L_x_0) ;  /* 0x0000001400340947 */ /* 0x002fea0003800000 */
[----:B------:R-:W-:Y:S01]  /*0080*/  IMAD.IADD R2, R7, 0x1, -R6 ;  /* 0x0000000107027824 */ /* 0x000fe200078e0a06 */
[----:B------:R-:W0:Y:S01]  /*0090*/  LDC R4, c[0x0][0x390] ;  /* 0x0000e400ff047b82 */ /* 0x000e220000000800 */
[----:B------:R-:W-:Y:S01]  /*00a0*/  VIADD R6, R6, 0x7 ;  /* 0x0000000706067836 */ /* 0x000fe20000000000 */
[----:B------:R-:W-:Y:S01]  /*00b0*/  CS2R R10, SRZ ;  /* 0x00000000000a7805 */ /* 0x000fe2000001ff00 */
[----:B------:R-:W-:-:S05]  /*00c0*/  VIADD R7, R2, 0x1 ;  /* 0x0000000102077836 */ /* 0x000fca0000000000 */
[C---:B------:R-:W-:Y:S02]  /*00d0*/  LOP3.LUT R5, R7.reuse, 0x7, RZ, 0xc0, !PT ;  /* 0x0000000707057812 */ /* 0x040fe400078ec0ff */
[----:B------:R-:W-:-:S03]  /*00e0*/  LOP3.LUT R3, R7, 0xf, RZ, 0xc0, !PT ;  /* 0x0000000f07037812 */ /* 0x000fc600078ec0ff */
[----:B------:R-:W-:Y:S02]  /*00f0*/  VIADD R8, R5, 0xffffffff ;  /* 0xffffffff05087836 */ /* 0x000fe40000000000 */
[----:B------:R-:W-:-:S03]  /*0100*/  VIADD R0, R3, 0xffffffff ;  /* 0xffffffff03007836 */ /* 0x000fc60000000000 */
[----:B------:R-:W-:Y:S02]  /*0110*/  ISETP.GE.U32.AND P1, PT, R8, 0x3, PT ;  /* 0x000000030800780c */ /* 0x000fe40003f26070 */
[C---:B------:R-:W-:Y:S02]  /*0120*/  LOP3.LUT R8, R7.reuse, 0xfffffff0, RZ, 0xc0, !PT ;  /* 0xfffffff007087812 */ /* 0x040fe400078ec0ff */
[----:B------:R-:W-:Y:S02]  /*0130*/  ISETP.GE.U32.AND P0, PT, R0, 0x7, PT ;  /* 0x000000070000780c */ /* 0x000fe40003f06070 */
[----:B------:R-:W-:Y:S01]  /*0140*/  LOP3.LUT R7, R7, 0x3, RZ, 0xc0, !PT ;  /* 0x0000000307077812 */ /* 0x000fe200078ec0ff */
[----:B------:R-:W-:-:S10]  /*0150*/  IMAD.MOV R8, RZ, RZ, -R8 ;  /* 0x000000ffff087224 */ /* 0x000fd400078e0a08 */
.L_x_6:
[----:B-1----:R-:W1:Y:S01]  /*0160*/  LDC R23, c[0x0][0x398] ;  /* 0x0000e600ff177b82 */ /* 0x002e620000000800 */
[----:B------:R-:W-:Y:S02]  /*0170*/  ISETP.GE.U32.AND P2, PT, R2, 0xf, PT ;  /* 0x0000000f0200780c */ /* 0x000fe40003f46070 */
[----:B0-----:R-:W-:-:S11]  /*0180*/  SHF.R.S32.HI R9, RZ, 0x1f, R4 ;  /* 0x0000001fff097819 */ /* 0x001fd60000011404 */
[----:B------:R-:W-:Y:S05]  /*0190*/  @!P2 BRA `(.L_x_1) ;  /* 0x000000080064a947 */ /* 0x000fea0003800000 */
[----:B------:R-:W-:Y:S01]  /*01a0*/  IMAD.MOV.U32 R12, RZ, RZ, R8 ;  /* 0x000000ffff0c7224 */ /* 0x000fe200078e0008 */
[----:B------:R-:W0:Y:S01]  /*01b0*/  LDCU.128 UR8, c[0x0][0x380] ;  /* 0x00007000ff0877ac */ /* 0x000e220008000c00 */
[----:B------:R-:W-:-:S07]  /*01c0*/  IMAD.MOV.U32 R0, RZ, RZ, R6 ;  /* 0x000000ffff007224 */ /* 0x000fce00078e0006 */
.L_x_2:
[C---:B------:R-:W-:Y:S02]  /*01d0*/  VIADD R13, R0.reuse, 0xfffffffa ;  /* 0xfffffffa000d7836 */ /* 0x040fe40000000000 */
[----:B------:R-:W-:Y:S02]  /*01e0*/  IMAD.MOV.U32 R16, RZ, RZ, R4 ;  /* 0x000000ffff107224 */ /* 0x000fe400078e0004 */
[----:B------:R-:W-:Y:S01]  /*01f0*/  IMAD.MOV.U32 R17, RZ, RZ, R9 ;  /* 0x000000ffff117224 */ /* 0x000fe200078e0009 */
[----:B------:R-:W-:Y:S01]  /*0200*/  SHF.R.S32.HI R14, RZ, 0x1f, R13 ;  /* 0x0000001fff0e7819 */ /* 0x000fe2000001140d */
[----:B------:R-:W-:-:S04]  /*0210*/  VIADD R21, R0, 0xfffffff9 ;  /* 0xfffffff900157836 */ /* 0x000fc80000000000 */
[----:B0-----:R-:W-:Y:S02]  /*0220*/  IMAD R18, R14, UR10, RZ ;  /* 0x0000000a0e127c24 */ /* 0x001fe4000f8e02ff */
[----:B------:R-:W-:-:S04]  /*0230*/  IMAD.WIDE.U32 R14, R13, UR10, R16 ;  /* 0x0000000a0d0e7c25 */ /* 0x000fc8000f8e0010 */
[----:B------:R-:W-:Y:S01]  /*0240*/  IMAD R19, R13, UR11, R18 ;  /* 0x0000000b0d137c24 */ /* 0x000fe2000f8e0212 */
[----:B------:R-:W-:Y:S01]  /*0250*/  IADD3 R24, P2, PT, R14, UR8, RZ ;  /* 0x000000080e187c10 */ /* 0x000fe2000ff5e0ff */
[----:B------:R-:W-:Y:S01]  /*0260*/  VIADD R13, R0, 0xfffffffb ;  /* 0xfffffffb000d7836 */ /* 0x000fe20000000000 */
[----:B------:R-:W-:Y:S02]  /*0270*/  SHF.R.S32.HI R14, RZ, 0x1f, R21 ;  /* 0x0000001fff0e7819 */ /* 0x000fe40000011415 */
[----:B------:R-:W-:Y:S01]  /*0280*/  IADD3.X R25, PT, PT, R15, UR9, R19, P2, !PT ;  /* 0x000000090f197c10 */ /* 0x000fe200097fe413 */
[----:B------:R-:W-:Y:S01]  /*0290*/  IMAD.WIDE.U32 R18, R21, UR10, R16 ;  /* 0x0000000a15127c25 */ /* 0x000fe2000f8e0010 */
[----:B------:R-:W-:-:S03]  /*02a0*/  SHF.R.S32.HI R20, RZ, 0x1f, R13 ;  /* 0x0000001fff147819 */ /* 0x000fc6000001140d */
[----:B------:R-:W-:Y:S02]  /*02b0*/  IMAD R22, R14, UR10, RZ ;  /* 0x0000000a0e167c24 */ /* 0x000fe4000f8e02ff */
[----:B------:R-:W-:Y:S02]  /*02c0*/  IMAD R20, R20, UR10, RZ ;  /* 0x0000000a14147c24 */ /* 0x000fe4000f8e02ff */
[----:B------:R-:W-:-:S04]  /*02d0*/  IMAD.WIDE.U32 R14, R13, UR10, R16 ;  /* 0x0000000a0d0e7c25 */ /* 0x000fc8000f8e0010 */
[----:B------:R-:W-:Y:S01]  /*02e0*/  IMAD R27, R13, UR11, R20 ;  /* 0x0000000b0d1b7c24 */ /* 0x000fe2000f8e0214 */
[----:B------:R-:W-:Y:S01]  /*02f0*/  IADD3 R20, P3, PT, R14, UR8, RZ ;  /* 0x000000080e147c10 */ /* 0x000fe2000ff7e0ff */
[----:B------:R-:W-:Y:S02]  /*0300*/  VIADD R13, R0, 0xfffffffc ;  /* 0xfffffffc000d7836 */ /* 0x000fe40000000000 */
[----:B------:R-:W-:Y:S01]  /*0310*/  IMAD R21, R21, UR11, R22 ;  /* 0x0000000b15157c24 */ /* 0x000fe2000f8e0216 */
[----:B------:R-:W-:Y:S01]  /*0320*/  IADD3 R22, P2, PT, R18, UR8, RZ ;  /* 0x0000000812167c10 */ /* 0x000fe2000ff5e0ff */
[----:B------:R-:W-:Y:S01]  /*0330*/  VIADD R29, R0, 0xfffffffd ;  /* 0xfffffffd001d7836 */ /* 0x000fe20000000000 */
[----:B------:R-:W-:Y:S02]  /*0340*/  SHF.R.S32.HI R26, RZ, 0x1f, R13 ;  /* 0x0000001fff1a7819 */ /* 0x000fe4000001140d */
[----:B-1----:R-:W-:Y:S02]  /*0350*/  IADD3.X R23, PT, PT, R19, UR9, R21, P2, !PT ;  /* 0x0000000913177c10 */ /* 0x002fe400097fe415 */
[----:B------:R-:W-:Y:S01]  /*0360*/  IADD3.X R21, PT, PT, R15, UR9, R27, P3, !PT ;  /* 0x000000090f157c10 */ /* 0x000fe20009ffe41b */
[----:B------:R-:W-:Y:S01]  /*0370*/  IMAD.WIDE.U32 R14, R13, UR10, R16 ;  /* 0x0000000a0d0e7c25 */ /* 0x000fe2000f8e0010 */
[----:B------:R-:W-:Y:S01]  /*0380*/  SHF.R.S32.HI R27, RZ, 0x1f, R29 ;  /* 0x0000001fff1b7819 */ /* 0x000fe2000001141d */
[----:B------:R0:W2:Y:S02]  /*0390*/  LDG.E.U8 R19, desc[UR4][R24.64] ;  /* 0x0000000418137981 */ /* 0x0000a4000c1e1100 */
[----:B------:R-:W-:-:S02]  /*03a0*/  IMAD R26, R26, UR10, RZ ;  /* 0x0000000a1a1a7c24 */ /* 0x000fc4000f8e02ff */
[----:B------:R1:W2:Y:S02]  /*03b0*/  LDG.E.U8 R18, desc[UR4][R22.64] ;  /* 0x0000000416127981 */ /* 0x0002a4000c1e1100 */
[----:B------:R-:W-:Y:S01]  /*03c0*/  IMAD R13, R13, UR11, R26 ;  /* 0x0000000b0d0d7c24 */ /* 0x000fe2000f8e021a */
[----:B------:R-:W-:Y:S01]  /*03d0*/  IADD3 R26, P2, PT, R14, UR8, RZ ;  /* 0x000000080e1a7c10 */ /* 0x000fe2000ff5e0ff */
[----:B------:R-:W-:-:S03]  /*03e0*/  IMAD R14, R27, UR10, RZ ;  /* 0x0000000a1b0e7c24 */ /* 0x000fc6000f8e02ff */
[----:B------:R-:W-:Y:S01]  /*03f0*/  IADD3.X R27, PT, PT, R15, UR9, R13, P2, !PT ;  /* 0x000000090f1b7c10 */ /* 0x000fe200097fe40d */
[C---:B0-----:R-:W-:Y:S01]  /*0400*/  IMAD R25, R29.reuse, UR11, R14 ;  /* 0x0000000b1d197c24 */ /* 0x041fe2000f8e020e */
[----:B------:R0:W3:Y:S01]  /*0410*/  LDG.E.U8 R13, desc[UR4][R20.64] ;  /* 0x00000004140d7981 */ /* 0x0000e2000c1e1100 */
[----:B------:R-:W-:-:S03]  /*0420*/  IMAD.WIDE.U32 R14, R29, UR10, R16 ;  /* 0x0000000a1d0e7c25 */ /* 0x000fc6000f8e0010 */
[----:B------:R4:W3:Y:S01]  /*0430*/  LDG.E.U8 R26, desc[UR4][R26.64] ;  /* 0x000000041a1a7981 */ /* 0x0008e2000c1e1100 */
[----:B-1----:R-:W-:Y:S01]  /*0440*/  VIADD R23, R0, 0xfffffffe ;  /* 0xfffffffe00177836 */ /* 0x002fe20000000000 */
[----:B------:R-:W-:-:S04]  /*0450*/  IADD3 R28, P2, PT, R14, UR8, RZ ;  /* 0x000000080e1c7c10 */ /* 0x000fc8000ff5e0ff */
[----:B------:R-:W-:Y:S02]  /*0460*/  SHF.R.S32.HI R22, RZ, 0x1f, R23 ;  /* 0x0000001fff167819 */ /* 0x000fe40000011417 */
[----:B------:R-:W-:Y:S01]  /*0470*/  IADD3.X R29, PT, PT, R15, UR9, R25, P2, !PT ;  /* 0x000000090f1d7c10 */ /* 0x000fe200097fe419 */
[----:B------:R-:W-:-:S04]  /*0480*/  IMAD.WIDE.U32 R14, R23, UR10, R16 ;  /* 0x0000000a170e7c25 */ /* 0x000fc8000f8e0010 */
[----:B------:R-:W-:Y:S01]  /*0490*/  IMAD R22, R22, UR10, RZ ;  /* 0x0000000a16167c24 */ /* 0x000fe2000f8e02ff */
[----:B------:R-:W-:-:S03]  /*04a0*/  IADD3 R24, P2, PT, R14, UR8, RZ ;  /* 0x000000080e187c10 */ /* 0x000fc6000ff5e0ff */
[----:B------:R-:W-:-:S05]  /*04b0*/  IMAD R23, R23, UR11, R22 ;  /* 0x0000000b17177c24 */ /* 0x000fca000f8e0216 */
[----:B------:R-:W-:Y:S02]  /*04c0*/  IADD3.X R25, PT, PT, R15, UR9, R23, P2, !PT ;  /* 0x000000090f197c10 */ /* 0x000fe400097fe417 */
[----:B------:R-:W5:Y:S04]  /*04d0*/  LDG.E.U8 R23, desc[UR4][R28.64] ;  /* 0x000000041c177981 */ /* 0x000f68000c1e1100 */
[----:B------:R1:W5:Y:S01]  /*04e0*/  LDG.E.U8 R22, desc[UR4][R24.64] ;  /* 0x0000000418167981 */ /* 0x000362000c1e1100 */
[----:B0-----:R-:W-:-:S05]  /*04f0*/  VIADD R21, R0, 0xffffffff ;  /* 0xffffffff00157836 */ /* 0x001fca0000000000 */
[----:B------:R-:W-:-:S05]  /*0500*/  SHF.R.S32.HI R14, RZ, 0x1f, R21 ;  /* 0x0000001fff0e7819 */ /* 0x000fca0000011415 */
[----:B------:R-:W-:Y:S02]  /*0510*/  IMAD R20, R14, UR10, RZ ;  /* 0x0000000a0e147c24 */ /* 0x000fe4000f8e02ff */
[----:B------:R-:W-:Y:S01]  /*0520*/  IMAD.WIDE.U32 R14, R21, UR10, R16 ;  /* 0x0000000a150e7c25 */ /* 0x000fe2000f8e0010 */
[----:B----4-:R-:W-:-:S03]  /*0530*/  SHF.R.S32.HI R27, RZ, 0x1f, R0 ;  /* 0x0000001fff1b7819 */ /* 0x010fc60000011400 */
[----:B------:R-:W-:Y:S01]  /*0540*/  IMAD R21, R21, UR11, R20 ;  /* 0x0000000b15157c24 */ /* 0x000fe2000f8e0214 */
[----:B------:R-:W-:Y:S01]  /*0550*/  IADD3 R20, P2, PT, R14, UR8, RZ ;  /* 0x000000080e147c10 */ /* 0x000fe2000ff5e0ff */
[----:B------:R-:W-:-:S03]  /*0560*/  IMAD R27, R27, UR10, RZ ;  /* 0x0000000a1b1b7c24 */ /* 0x000fc6000f8e02ff */
[----:B------:R-:W-:Y:S01]  /*0570*/  IADD3.X R21, PT, PT, R15, UR9, R21, P2, !PT ;  /* 0x000000090f157c10 */ /* 0x000fe200097fe415 */
[----:B------:R-:W-:-:S04]  /*0580*/  IMAD.WIDE.U32 R14, R0, UR10, R16 ;  /* 0x0000000a000e7c25 */ /* 0x000fc8000f8e0010 */
[----:B------:R-:W-:Y:S01]  /*0590*/  IMAD R27, R0, UR11, R27 ;  /* 0x0000000b001b7c24 */ /* 0x000fe2000f8e021b */
[----:B-1----:R-:W-:Y:S01]  /*05a0*/  IADD3 R24, P2, PT, R14, UR8, RZ ;  /* 0x000000080e187c10 */ /* 0x002fe2000ff5e0ff */
[C---:B------:R-:W-:Y:S01]  /*05b0*/  VIADD R29, R0.reuse, 0x4 ;  /* 0x00000004001d7836 */ /* 0x040fe20000000000 */
[----:B------:R-:W4:Y:S02]  /*05c0*/  LDG.E.U8 R21, desc[UR4][R20.64] ;  /* 0x0000000414157981 */ /* 0x000f24000c1e1100 */
[----:B------:R-:W-:Y:S01]  /*05d0*/  IADD3.X R25, PT, PT, R15, UR9, R27, P2, !PT ;  /* 0x000000090f197c10 */ /* 0x000fe200097fe41b */
[----:B------:R-:W-:-:S05]  /*05e0*/  VIADD R27, R0, 0x1 ;  /* 0x00000001001b7836 */ /* 0x000fca0000000000 */
[----:B------:R-:W-:Y:S02]  /*05f0*/  SHF.R.S32.HI R14, RZ, 0x1f, R27 ;  /* 0x0000001fff0e7819 */ /* 0x000fe4000001141b */
[----:B--2---:R-:W-:-:S03]  /*0600*/  IADD3 R10, P4, P5, R19, R10, R18 ;  /* 0x0000000a130a7210 */ /* 0x004fc60007d9e012 */
[----:B------:R-:W-:Y:S02]  /*0610*/  IMAD R18, R14, UR10, RZ ;  /* 0x0000000a0e127c24 */ /* 0x000fe4000f8e02ff */
[----:B------:R-:W-:-:S04]  /*0620*/  IMAD.WIDE.U32 R14, R27, UR10, R16 ;  /* 0x0000000a1b0e7c25 */ /* 0x000fc8000f8e0010 */
[----:B------:R-:W-:Y:S01]  /*0630*/  IMAD R27, R27, UR11, R18 ;  /* 0x0000000b1b1b7c24 */ /* 0x000fe2000f8e0212 */
[----:B------:R-:W-:-:S04]  /*0640*/  IADD3 R18, P2, PT, R14, UR8, RZ ;  /* 0x000000080e127c10 */ /* 0x000fc8000ff5e0ff */
[----:B------:R-:W-:Y:S01]  /*0650*/  IADD3.X R19, PT, PT, R15, UR9, R27, P2, !PT ;  /* 0x000000090f137c10 */ /* 0x000fe200097fe41b */
[----:B------:R-:W-:Y:S01]  /*0660*/  VIADD R27, R0, 0x2 ;  /* 0x00000002001b7836 */ /* 0x000fe20000000000 */
[----:B---3--:R-:W-:-:S04]  /*0670*/  IADD3 R10, P2, P3, R26, R10, R13 ;  /* 0x0000000a1a0a7210 */ /* 0x008fc80007b5e00d */
[----:B------:R-:W-:Y:S01]  /*0680*/  SHF.R.S32.HI R14, RZ, 0x1f, R27 ;  /* 0x0000001fff0e7819 */ /* 0x000fe2000001141b */
[----:B------:R-:W-:Y:S01]  /*0690*/  VIADD R13, R0, 0x3 ;  /* 0x00000003000d7836 */ /* 0x000fe20000000000 */
[----:B------:R-:W-:Y:S01]  /*06a0*/  IADD3.X R11, PT, PT, RZ, R11, RZ, P4, P5 ;  /* 0x0000000bff0b7210 */ /* 0x000fe200027ea4ff */
[----:B------:R-:W2:Y:S02]  /*06b0*/  LDG.E.U8 R19, desc[UR4][R18.64] ;  /* 0x0000000412137981 */ /* 0x000ea4000c1e1100 */
[----:B------:R-:W-:Y:S02]  /*06c0*/  IMAD R26, R14, UR10, RZ ;  /* 0x0000000a0e1a7c24 */ /* 0x000fe4000f8e02ff */
[----:B------:R-:W-:-:S04]  /*06d0*/  IMAD.WIDE.U32 R14, R27, UR10, R16 ;  /* 0x0000000a1b0e7c25 */ /* 0x000fc8000f8e0010 */
[----:B------:R-:W-:Y:S01]  /*06e0*/  IMAD R27, R27, UR11, R26 ;  /* 0x0000000b1b1b7c24 */ /* 0x000fe2000f8e021a */
[----:B------:R-:W-:Y:S02]  /*06f0*/  IADD3 R26, P6, PT, R14, UR8, RZ ;  /* 0x000000080e1a7c10 */ /* 0x000fe4000ffde0ff */
[----:B------:R-:W-:Y:S02]  /*0700*/  SHF.R.S32.HI R14, RZ, 0x1f, R13 ;  /* 0x0000001fff0e7819 */ /* 0x000fe4000001140d */
[----:B------:R-:W-:-:S05]  /*0710*/  IADD3.X R27, PT, PT, R15, UR9, R27, P6, !PT ;  /* 0x000000090f1b7c10 */ /* 0x000fca000b7fe41b */
[----:B------:R-:W2:Y:S01]  /*0720*/  LDG.E.U8 R20, desc[UR4][R26.64] ;  /* 0x000000041a147981 */ /* 0x000ea2000c1e1100 */
[----:B-----5:R-:W-:Y:S01]  /*0730*/  IADD3 R23, P4, P5, R22, R10, R23 ;  /* 0x0000000a16177210 */ /* 0x020fe20007d9e017 */
[----:B------:R-:W-:Y:S02]  /*0740*/  IMAD R10, R14, UR10, RZ ;  /* 0x0000000a0e0a7c24 */ /* 0x000fe4000f8e02ff */
[----:B------:R0:W4:Y:S01]  /*0750*/  LDG.E.U8 R22, desc[UR4][R24.64] ;  /* 0x0000000418167981 */ /* 0x000122000c1e1100 */
[----:B------:R-:W-:-:S04]  /*0760*/  IMAD.WIDE.U32 R14, R13, UR10, R16 ;  /* 0x0000000a0d0e7c25 */ /* 0x000fc8000f8e0010 */
[----:B------:R-:W-:Y:S01]  /*0770*/  IMAD R13, R13, UR11, R10 ;  /* 0x0000000b0d0d7c24 */ /* 0x000fe2000f8e020a */
[----:B------:R-:W-:Y:S02]  /*0780*/  SHF.R.S32.HI R10, RZ, 0x1f, R29 ;  /* 0x0000001fff0a7819 */ /* 0x000fe4000001141d */
[----:B------:R-:W-:Y:S01]  /*0790*/  IADD3 R14, P6, PT, R14, UR8, RZ ;  /* 0x000000080e0e7c10 */ /* 0x000fe2000ffde0ff */
[----:B0-----:R-:W-:-:S04]  /*07a0*/  IMAD.WIDE.U32 R24, R29, UR10, R16 ;  /* 0x0000000a1d187c25 */ /* 0x001fc8000f8e0010 */
[----:B------:R-:W-:Y:S01]  /*07b0*/  IMAD R10, R10, UR10, RZ ;  /* 0x0000000a0a0a7c24 */ /* 0x000fe2000f8e02ff */
[----:B------:R-:W-:Y:S02]  /*07c0*/  IADD3.X R15, PT, PT, R15, UR9, R13, P6, !PT ;  /* 0x000000090f0f7c10 */ /* 0x000fe4000b7fe40d */
[----:B------:R-:W-:Y:S01]  /*07d0*/  IADD3 R28, P6, PT, R24, UR8, RZ ;  /* 0x00000008181c7c10 */ /* 0x000fe2000ffde0ff */
[----:B------:R-:W-:Y:S02]  /*07e0*/  IMAD R13, R29, UR11, R10 ;  /* 0x0000000b1d0d7c24 */ /* 0x000fe4000f8e020a */
[----:B------:R-:W-:-:S03]  /*07f0*/  VIADD R10, R0, 0x5 ;  /* 0x00000005000a7836 */ /* 0x000fc60000000000 */
[----:B------:R-:W-:Y:S02]  /*0800*/  IADD3.X R29, PT, PT, R25, UR9, R13, P6, !PT ;  /* 0x00000009191d7c10 */ /* 0x000fe4000b7fe40d */
[----:B------:R-:W-:Y:S01]  /*0810*/  SHF.R.S32.HI R13, RZ, 0x1f, R10 ;  /* 0x0000001fff0d7819 */ /* 0x000fe2000001140a */
[----:B------:R-:W-:Y:S02]  /*0820*/  IMAD.WIDE.U32 R24, R10, UR10, R16 ;  /* 0x0000000a0a187c25 */ /* 0x000fe4000f8e0010 */
[----:B------:R-:W3:Y:S02]  /*0830*/  LDG.E.U8 R18, desc[UR4][R28.64] ;  /* 0x000000041c127981 */ /* 0x000ee4000c1e1100 */
[----:B------:R-:W-:Y:S01]  /*0840*/  IMAD R13, R13, UR10, RZ ;  /* 0x0000000a0d0d7c24 */ /* 0x000fe2000f8e02ff */
[----:B------:R-:W-:-:S03]  /*0850*/  IADD3 R26, P6, PT, R24, UR8, RZ ;  /* 0x00000008181a7c10 */ /* 0x000fc6000ffde0ff */
[----:B------:R-:W-:Y:S02]  /*0860*/  IMAD R13, R10, UR11, R13 ;  /* 0x0000000b0a0d7c24 */ /* 0x000fe4000f8e020d */
[----:B------:R-:W-:-:S03]  /*0870*/  VIADD R10, R0, 0x6 ;  /* 0x00000006000a7836 */ /* 0x000fc60000000000 */
[----:B------:R-:W-:Y:S02]  /*0880*/  IADD3.X R27, PT, PT, R25, UR9, R13, P6, !PT ;  /* 0x00000009191b7c10 */ /* 0x000fe4000b7fe40d */
[----:B------:R-:W-:-:S05]  /*0890*/  SHF.R.S32.HI R13, RZ, 0x1f, R10 ;  /* 0x0000001fff0d7819 */ /* 0x000fca000001140a */
[----:B------:R-:W-:Y:S02]  /*08a0*/  IMAD R25, R13, UR10, RZ ;  /* 0x0000000a0d197c24 */ /* 0x000fe4000f8e02ff */
[----:B------:R0:W3:Y:S02]  /*08b0*/  LDG.E.U8 R13, desc[UR4][R14.64] ;  /* 0x000000040e0d7981 */ /* 0x0000e4000c1e1100 */
[C---:B------:R-:W-:Y:S02]  /*08c0*/  IMAD R25, R10.reuse, UR11, R25 ;  /* 0x0000000b0a197c24 */ /* 0x040fe4000f8e0219 */
[----:B0-----:R-:W-:-:S03]  /*08d0*/  IMAD.WIDE.U32 R14, R10, UR10, R16 ;  /* 0x0000000a0a0e7c25 */ /* 0x001fc6000f8e0010 */
[----:B------:R-:W-:-:S04]  /*08e0*/  IADD3 R24, P6, PT, R14, UR8, RZ ;  /* 0x000000080e187c10 */ /* 0x000fc8000ffde0ff */
[----:B------:R-:W-:Y:S01]  /*08f0*/  IADD3.X R25, PT, PT, R15, UR9, R25, P6, !PT ;  /* 0x000000090f197c10 */ /* 0x000fe2000b7fe419 */
[----:B------:R-:W-:-:S05]  /*0900*/  VIADD R15, R0, 0x7 ;  /* 0x00000007000f7836 */ /* 0x000fca0000000000 */
[----:B------:R-:W-:Y:S01]  /*0910*/  SHF.R.S32.HI R10, RZ, 0x1f, R15 ;  /* 0x0000001fff0a7819 */ /* 0x000fe2000001140f */
[----:B------:R-:W-:Y:S01]  /*0920*/  VIADD R29, R0, 0x8 ;  /* 0x00000008001d7836 */ /* 0x000fe20000000000 */
[----:B------:R-:W5:Y:S03]  /*0930*/  LDG.E.U8 R25, desc[UR4][R24.64] ;  /* 0x0000000418197981 */ /* 0x000f66000c1e1100 */
[----:B------:R-:W-:Y:S02]  /*0940*/  IMAD R14, R10, UR10, RZ ;  /* 0x0000000a0a0e7c24 */ /* 0x000fe4000f8e02ff */
[----:B------:R0:W5:Y:S01]  /*0950*/  LDG.E.U8 R10, desc[UR4][R26.64] ;  /* 0x000000041a0a7981 */ /* 0x000162000c1e1100 */
[----:B------:R-:W-:Y:S01]  /*0960*/  SHF.R.S32.HI R28, RZ, 0x1f, R29 ;  /* 0x0000001fff1c7819 */ /* 0x000fe2000001141d */
[C---:B0-----:R-:W-:Y:S02]  /*0970*/  IMAD R27, R15.reuse, UR11, R14 ;  /* 0x0000000b0f1b7c24 */ /* 0x041fe4000f8e020e */
[----:B------:R-:W-:-:S04]  /*0980*/  IMAD.WIDE.U32 R14, R15, UR10, R16 ;  /* 0x0000000a0f0e7c25 */ /* 0x000fc8000f8e0010 */
[----:B------:R-:W-:Y:S01]  /*0990*/  IMAD.WIDE.U32 R16, R29, UR10, R16 ;  /* 0x0000000a1d107c25 */ /* 0x000fe2000f8e0010 */
[----:B------:R-:W-:-:S03]  /*09a0*/  IADD3 R14, P6, PT, R14, UR8, RZ ;  /* 0x000000080e0e7c10 */ /* 0x000fc6000ffde0ff */
[----:B------:R-:W-:Y:S01]  /*09b0*/  IMAD R28, R28, UR10, RZ ;  /* 0x0000000a1c1c7c24 */ /* 0x000fe2000f8e02ff */
[----:B------:R-:W-:Y:S02]  /*09c0*/  IADD3.X R15, PT, PT, R15, UR9, R27, P6, !PT ;  /* 0x000000090f0f7c10 */ /* 0x000fe4000b7fe41b */
[----:B------:R-:W-:Y:S01]  /*09d0*/  IADD3 R16, P6, PT, R16, UR8, RZ ;  /* 0x0000000810107c10 */ /* 0x000fe2000ffde0ff */
[----:B------:R-:W-:Y:S02]  /*09e0*/  IMAD R29, R29, UR11, R28 ;  /* 0x0000000b1d1d7c24 */ /* 0x000fe4000f8e021c */
[----:B------:R-:W5:Y:S03]  /*09f0*/  LDG.E.U8 R14, desc[UR4][R14.64] ;  /* 0x000000040e0e7981 */ /* 0x000f66000c1e1100 */
[----:B------:R-:W-:-:S06]  /*0a00*/  IADD3.X R17, PT, PT, R17, UR9, R29, P6, !PT ;  /* 0x0000000911117c10 */ /* 0x000fcc000b7fe41d */
[----:B------:R-:W5:Y:S01]  /*0a10*/  LDG.E.U8 R17, desc[UR4][R16.64] ;  /* 0x0000000410117981 */ /* 0x000f62000c1e1100 */
[----:B------:R-:W-:-:S04]  /*0a20*/  IADD3.X R11, PT, PT, RZ, R11, RZ, P2, P3 ;  /* 0x0000000bff0b7210 */ /* 0x000fc800017e64ff */
[----:B------:R-:W-:Y:S01]  /*0a30*/  IADD3.X R11, PT, PT, RZ, R11, RZ, P4, P5 ;  /* 0x0000000bff0b7210 */ /* 0x000fe200027ea4ff */
[----:B------:R-:W-:Y:S01]  /*0a40*/  VIADD R12, R12, 0x10 ;  /* 0x000000100c0c7836 */ /* 0x000fe20000000000 */
[----:B------:R-:W-:Y:S02]  /*0a50*/  IADD3 R0, PT, PT, R0, 0x10, RZ ;  /* 0x0000001000007810 */ /* 0x000fe40007ffe0ff */
[----:B----4-:R-:W-:-:S04]  /*0a60*/  IADD3 R21, P3, P2, R22, R23, R21 ;  /* 0x0000001716157210 */ /* 0x010fc80007a7e015 */
[----:B--2---:R-:W-:Y:S02]  /*0a70*/  IADD3 R19, P4, P5, R20, R21, R19 ;  /* 0x0000001514137210 */ /* 0x004fe40007d9e013 */
[----:B------:R-:W-:-:S04]  /*0a80*/  IADD3.X R11, PT, PT, RZ, R11, RZ, P3, P2 ;  /* 0x0000000bff0b7210 */ /* 0x000fc80001fe44ff */
[----:B------:R-:W-:Y:S02]  /*0a90*/  IADD3.X R11, PT, PT, RZ, R11, RZ, P4, P5 ;  /* 0x0000000bff0b7210 */ /* 0x000fe400027ea4ff */
[----:B---3--:R-:W-:-:S04]  /*0aa0*/  IADD3 R13, P3, P2, R18, R19, R13 ;  /* 0x00000013120d7210 */ /* 0x008fc80007a7e00d */
[----:B------:R-:W-:Y:S02]  /*0ab0*/  IADD3.X R11, PT, PT, RZ, R11, RZ, P3, P2 ;  /* 0x0000000bff0b7210 */ /* 0x000fe40001fe44ff */
[----:B------:R-:W-:Y:S02]  /*0ac0*/  ISETP.NE.AND P2, PT, R12, RZ, PT ;  /* 0x000000ff0c00720c */ /* 0x000fe40003f45270 */
[----:B-----5:R-:W-:-:S04]  /*0ad0*/  IADD3 R10, P4, P5, R25, R13, R10 ;  /* 0x0000000d190a7210 */ /* 0x020fc80007d9e00a */
[----:B------:R-:W-:Y:S02]  /*0ae0*/  IADD3.X R11, PT, PT, RZ, R11, RZ, P4, P5 ;  /* 0x0000000bff0b7210 */ /* 0x000fe400027ea4ff */
[----:B------:R-:W-:-:S04]  /*0af0*/  IADD3 R10, P3, P6, R17, R10, R14 ;  /* 0x0000000a110a7210 */ /* 0x000fc80007e7e00e */
[----:B------:R-:W-:Y:S01]  /*0b00*/  IADD3.X R11, PT, PT, RZ, R11, RZ, P3, P6 ;  /* 0x0000000bff0b7210 */ /* 0x000fe20001fec4ff */
[----:B------:R-:W-:Y:S08]  /*0b10*/  @P2 BRA `(.L_x_2) ;  /* 0xfffffff400ac2947 */ /* 0x000ff0000383ffff */
[----:B------:R-:W-:-:S07]  /*0b20*/  VIADD R23, R0, 0xfffffff9 ;  /* 0xfffffff900177836 */ /* 0x000fce0000000000 */
.L_x_1:
[----:B------:R-:W-:-:S13]  /*0b30*/  ISETP.NE.AND P2, PT, R3, RZ, PT ;  /* 0x000000ff0300720c */ /* 0x000fda0003f45270 */
[----:B------:R-:W-:Y:S05]  /*0b40*/  @!P2 BRA `(.L_x_3) ;  /* 0x000000080070a947 */ /* 0x000fea0003800000 */
[----:B------:R-:W-:Y:S01]  /*0b50*/  ISETP.NE.AND P2, PT, R5, RZ, PT ;  /* 0x000000ff0500720c */ /* 0x000fe20003f45270 */
[----:B------:R-:W-:-:S12]  /*0b60*/  @!P0 BRA `(.L_x_4) ;  /* 0x00000004002c8947 */ /* 0x000fd80003800000 */
[----:B------:R-:W0:Y:S01]  /*0b70*/  LDCU.128 UR8, c[0x0][0x380] ;  /* 0x00007000ff0877ac */ /* 0x000e220008000c00 */
[----:B-1----:R-:W-:Y:S01]  /*0b80*/  SHF.R.S32.HI R0, RZ, 0x1f, R23 ;  /* 0x0000001fff007819 */ /* 0x002fe20000011417 */
[----:B------:R-:W-:Y:S02]  /*0b90*/  IMAD.MOV.U32 R12, RZ, RZ, R4 ;  /* 0x000000ffff0c7224 */ /* 0x000fe400078e0004 */
[----:B------:R-:W-:Y:S02]  /*0ba0*/  IMAD.MOV.U32 R13, RZ, RZ, R9 ;  /* 0x000000ffff0d7224 */ /* 0x000fe400078e0009 */
[C---:B------:R-:W-:Y:S02]  /*0bb0*/  VIADD R21, R23.reuse, 0x1 ;  /* 0x0000000117157836 */ /* 0x040fe40000000000 */
[C---:B------:R-:W-:Y:S02]  /*0bc0*/  VIADD R19, R23.reuse, 0x2 ;  /* 0x0000000217137836 */ /* 0x040fe40000000000 */
[----:B0-----:R-:W-:-:S04]  /*0bd0*/  IMAD.WIDE.U32 R14, R23, UR10, R12 ;  /* 0x0000000a170e7c25 */ /* 0x001fc8000f8e000c */
[----:B------:R-:W-:Y:S01]  /*0be0*/  IMAD R16, R0, UR10, RZ ;  /* 0x0000000a00107c24 */ /* 0x000fe2000f8e02ff */
[----:B------:R-:W-:Y:S02]  /*0bf0*/  SHF.R.S32.HI R0, RZ, 0x1f, R21 ;  /* 0x0000001fff007819 */ /* 0x000fe40000011415 */
[----:B------:R-:W-:Y:S01]  /*0c00*/  IADD3 R24, P3, PT, R14, UR8, RZ ;  /* 0x000000080e187c10 */ /* 0x000fe2000ff7e0ff */
[----:B------:R-:W-:Y:S01]  /*0c10*/  IMAD R17, R23, UR11, R16 ;  /* 0x0000000b17117c24 */ /* 0x000fe2000f8e0210 */
[----:B------:R-:W-:Y:S01]  /*0c20*/  SHF.R.S32.HI R14, RZ, 0x1f, R19 ;  /* 0x0000001fff0e7819 */ /* 0x000fe20000011413 */
[----:B------:R-:W-:-:S03]  /*0c30*/  IMAD R0, R0, UR10, RZ ;  /* 0x0000000a00007c24 */ /* 0x000fc6000f8e02ff */
[----:B------:R-:W-:Y:S01]  /*0c40*/  IADD3.X R25, PT, PT, R15, UR9, R17, P3, !PT ;  /* 0x000000090f197c10 */ /* 0x000fe20009ffe411 */
[----:B------:R-:W-:-:S04]  /*0c50*/  IMAD.WIDE.U32 R16, R21, UR10, R12 ;  /* 0x0000000a15107c25 */ /* 0x000fc8000f8e000c */
[----:B------:R-:W-:Y:S01]  /*0c60*/  IMAD R18, R14, UR10, RZ ;  /* 0x0000000a0e127c24 */ /* 0x000fe2000f8e02ff */
[----:B------:R-:W-:Y:S01]  /*0c70*/  IADD3 R28, P3, PT, R16, UR8, RZ ;  /* 0x00000008101c7c10 */ /* 0x000fe2000ff7e0ff */
[----:B------:R-:W-:Y:S01]  /*0c80*/  IMAD R27, R21, UR11, R0 ;  /* 0x0000000b151b7c24 */ /* 0x000fe2000f8e0200 */
[----:B------:R0:W2:Y:S01]  /*0c90*/  LDG.E.U8 R25, desc[UR4][R24.64] ;  /* 0x0000000418197981 */ /* 0x0000a2000c1e1100 */
[----:B------:R-:W-:-:S03]  /*0ca0*/  IMAD.WIDE.U32 R14, R19, UR10, R12 ;  /* 0x0000000a130e7c25 */ /* 0x000fc6000f8e000c */
[----:B------:R-:W-:Y:S01]  /*0cb0*/  IADD3.X R29, PT, PT, R17, UR9, R27, P3, !PT ;  /* 0x00000009111d7c10 */ /* 0x000fe20009ffe41b */
[----:B------:R-:W-:Y:S01]  /*0cc0*/  VIADD R21, R23, 0x3 ;  /* 0x0000000317157836 */ /* 0x000fe20000000000 */
[----:B------:R-:W-:Y:S01]  /*0cd0*/  IADD3 R26, P4, PT, R14, UR8, RZ ;  /* 0x000000080e1a7c10 */ /* 0x000fe2000ff9e0ff */
[----:B------:R-:W-:-:S03]  /*0ce0*/  IMAD R19, R19, UR11, R18 ;  /* 0x0000000b13137c24 */ /* 0x000fc6000f8e0212 */
[----:B------:R-:W-:Y:S02]  /*0cf0*/  SHF.R.S32.HI R0, RZ, 0x1f, R21 ;  /* 0x0000001fff007819 */ /* 0x000fe40000011415 */
[----:B------:R-:W-:Y:S01]  /*0d00*/  IADD3.X R27, PT, PT, R15, UR9, R19, P4, !PT ;  /* 0x000000090f1b7c10 */ /* 0x000fe2000a7fe413 */
[----:B------:R-:W-:Y:S02]  /*0d10*/  VIADD R19, R23, 0x4 ;  /* 0x0000000417137836 */ /* 0x000fe40000000000 */
[----:B------:R-:W-:Y:S02]  /*0d20*/  IMAD R0, R0, UR10, RZ ;  /* 0x0000000a00007c24 */ /* 0x000fe4000f8e02ff */
[C---:B------:R-:W-:Y:S01]  /*0d30*/  IMAD.WIDE.U32 R14, R21.reuse, UR10, R12 ;  /* 0x0000000a150e7c25 */ /* 0x040fe2000f8e000c */
[----:B------:R1:W3:Y:S03]  /*0d40*/  LDG.E.U8 R22, desc[UR4][R26.64] ;  /* 0x000000041a167981 */ /* 0x0002e6000c1e1100 */
[----:B------:R-:W-:Y:S01]  /*0d50*/  IMAD R21, R21, UR11, R0 ;  /* 0x0000000b15157c24 */ /* 0x000fe2000f8e0200 */
[----:B------:R-:W-:Y:S01]  /*0d60*/  SHF.R.S32.HI R0, RZ, 0x1f, R19 ;  /* 0x0000001fff007819 */ /* 0x000fe20000011413 */
[----:B------:R-:W-:Y:S01]  /*0d70*/  IMAD.WIDE.U32 R16, R19, UR10, R12 ;  /* 0x0000000a13107c25 */ /* 0x000fe2000f8e000c */
[----:B------:R-:W-:-:S03]  /*0d80*/  IADD3 R14, P3, PT, R14, UR8, RZ ;  /* 0x000000080e0e7c10 */ /* 0x000fc6000ff7e0ff */
[----:B------:R-:W-:Y:S01]  /*0d90*/  IMAD R0, R0, UR10, RZ ;  /* 0x0000000a00007c24 */ /* 0x000fe2000f8e02ff */
[----:B------:R-:W-:Y:S02]  /*0da0*/  IADD3.X R15, PT, PT, R15, UR9, R21, P3, !PT ;  /* 0x000000090f0f7c10 */ /* 0x000fe40009ffe415 */
[----:B------:R-:W-:Y:S01]  /*0db0*/  IADD3 R16, P3, PT, R16, UR8, RZ ;  /* 0x0000000810107c10 */ /* 0x000fe2000ff7e0ff */
[----:B------:R-:W-:Y:S02]  /*0dc0*/  IMAD R19, R19, UR11, R0 ;  /* 0x0000000b13137c24 */ /* 0x000fe4000f8e0200 */
[----:B0-----:R-:W-:Y:S01]  /*0dd0*/  VIADD R24, R23, 0x7 ;  /* 0x0000000717187836 */ /* 0x001fe20000000000 */
[----:B------:R-:W3:Y:S02]  /*0de0*/  LDG.E.U8 R15, desc[UR4][R14.64] ;  /* 0x000000040e0f7981 */ /* 0x000ee4000c1e1100 */
[----:B------:R-:W-:Y:S01]  /*0df0*/  IADD3.X R17, PT, PT, R17, UR9, R19, P3, !PT ;  /* 0x0000000911117c10 */ /* 0x000fe20009ffe413 */
[----:B------:R-:W-:Y:S01]  /*0e00*/  VIADD R19, R23, 0x5 ;  /* 0x0000000517137836 */ /* 0x000fe20000000000 */
[----:B-1----:R-:W-:-:S03]  /*0e10*/  SHF.R.S32.HI R26, RZ, 0x1f, R24 ;  /* 0x0000001fff1a7819 */ /* 0x002fc60000011418 */
[----:B------:R-:W4:Y:S01]  /*0e20*/  LDG.E.U8 R16, desc[UR4][R16.64] ;  /* 0x0000000410107981 */ /* 0x000f22000c1e1100 */
[----:B------:R-:W-:-:S05]  /*0e30*/  SHF.R.S32.HI R0, RZ, 0x1f, R19 ;  /* 0x0000001fff007819 */ /* 0x000fca0000011413 */
[----:B------:R-:W-:-:S04]  /*0e40*/  IMAD R0, R0, UR10, RZ ;  /* 0x0000000a00007c24 */ /* 0x000fc8000f8e02ff */
[C---:B------:R-:W-:Y:S02]  /*0e50*/  IMAD R21, R19.reuse, UR11, R0 ;  /* 0x0000000b13157c24 */ /* 0x040fe4000f8e0200 */
[----:B------:R-:W-:-:S03]  /*0e60*/  IMAD.WIDE.U32 R18, R19, UR10, R12 ;  /* 0x0000000a13127c25 */ /* 0x000fc6000f8e000c */
[----:B------:R-:W-:-:S04]  /*0e70*/  IADD3 R18, P3, PT, R18, UR8, RZ ;  /* 0x0000000812127c10 */ /* 0x000fc8000ff7e0ff */
[----:B------:R-:W-:Y:S01]  /*0e80*/  IADD3.X R19, PT, PT, R19, UR9, R21, P3, !PT ;  /* 0x0000000913137c10 */ /* 0x000fe20009ffe415 */
[----:B------:R-:W-:-:S05]  /*0e90*/  VIADD R21, R23, 0x6 ;  /* 0x0000000617157836 */ /* 0x000fca0000000000 */
[----:B------:R-:W-:Y:S01]  /*0ea0*/  SHF.R.S32.HI R0, RZ, 0x1f, R21 ;  /* 0x0000001fff007819 */ /* 0x000fe20000011415 */
[----:B------:R-:W-:Y:S01]  /*0eb0*/  IMAD R27, R26, UR10, RZ ;  /* 0x0000000a1a1b7c24 */ /* 0x000fe2000f8e02ff */
[----:B------:R-:W4:Y:S03]  /*0ec0*/  LDG.E.U8 R19, desc[UR4][R18.64] ;  /* 0x0000000412137981 */ /* 0x000f26000c1e1100 */
[----:B------:R-:W-:Y:S02]  /*0ed0*/  IMAD R20, R0, UR10, RZ ;  /* 0x0000000a00147c24 */ /* 0x000fe4000f8e02ff */
[----:B------:R0:W2:Y:S02]  /*0ee0*/  LDG.E.U8 R0, desc[UR4][R28.64] ;  /* 0x000000041c007981 */ /* 0x0000a4000c1e1100 */
[C---:B0-----:R-:W-:Y:S02]  /*0ef0*/  IMAD R29, R21.reuse, UR11, R20 ;  /* 0x0000000b151d7c24 */ /* 0x041fe4000f8e0214 */
[----:B------:R-:W-:-:S04]  /*0f00*/  IMAD.WIDE.U32 R20, R21, UR10, R12 ;  /* 0x0000000a15147c25 */ /* 0x000fc8000f8e000c */
[----:B------:R-:W-:Y:S01]  /*0f10*/  IMAD.WIDE.U32 R12, R24, UR10, R12 ;  /* 0x0000000a180c7c25 */ /* 0x000fe2000f8e000c */
[----:B------:R-:W-:-:S03]  /*0f20*/  IADD3 R20, P3, PT, R20, UR8, RZ ;  /* 0x0000000814147c10 */ /* 0x000fc6000ff7e0ff */
[----:B------:R-:W-:Y:S01]  /*0f30*/  IMAD R24, R24, UR11, R27 ;  /* 0x0000000b18187c24 */ /* 0x000fe2000f8e021b */
[----:B------:R-:W-:Y:S02]  /*0f40*/  IADD3.X R21, PT, PT, R21, UR9, R29, P3, !PT ;  /* 0x0000000915157c10 */ /* 0x000fe40009ffe41d */
[----:B------:R-:W-:-:S03]  /*0f50*/  IADD3 R12, P3, PT, R12, UR8, RZ ;  /* 0x000000080c0c7c10 */ /* 0x000fc6000ff7e0ff */
[----:B------:R-:W5:Y:S01]  /*0f60*/  LDG.E.U8 R20, desc[UR4][R20.64] ;  /* 0x0000000414147981 */ /* 0x000f62000c1e1100 */
[----:B------:R-:W-:-:S06]  /*0f70*/  IADD3.X R13, PT, PT, R13, UR9, R24, P3, !PT ;  /* 0x000000090d0d7c10 */ /* 0x000fcc0009ffe418 */
[----:B------:R-:W5:Y:S01]  /*0f80*/  LDG.E.U8 R13, desc[UR4][R12.64] ;  /* 0x000000040c0d7981 */ /* 0x000f62000c1e1100 */
[----:B------:R-:W-:Y:S01]  /*0f90*/  VIADD R23, R23, 0x8 ;  /* 0x0000000817177836 */ /* 0x000fe20000000000 */
[----:B--2---:R-:W-:-:S04]  /*0fa0*/  IADD3 R10, P5, P6, R0, R10, R25 ;  /* 0x0000000a000a7210 */ /* 0x004fc80007ebe019 */
[----:B---3--:R-:W-:Y:S02]  /*0fb0*/  IADD3 R10, P3, P4, R15, R10, R22 ;  /* 0x0000000a0f0a7210 */ /* 0x008fe40007c7e016 */
[----:B------:R-:W-:Y:S02]  /*0fc0*/  IADD3.X R11, PT, PT, RZ, R11, RZ, P5, P6 ;  /* 0x0000000bff0b7210 */ /* 0x000fe40002fec4ff */
[----:B----4-:R-:W-:Y:S02]  /*0fd0*/  IADD3 R10, P5, P6, R19, R10, R16 ;  /* 0x0000000a130a7210 */ /* 0x010fe40007ebe010 */
[----:B------:R-:W-:-:S04]  /*0fe0*/  IADD3.X R11, PT, PT, RZ, R11, RZ, P3, P4 ;  /* 0x0000000bff0b7210 */ /* 0x000fc80001fe84ff */
[----:B------:R-:W-:Y:S02]  /*0ff0*/  IADD3.X R11, PT, PT, RZ, R11, RZ, P5, P6 ;  /* 0x0000000bff0b7210 */ /* 0x000fe40002fec4ff */
[----:B-----5:R-:W-:-:S04]  /*1000*/  IADD3 R10, P3, P4, R13, R10, R20 ;  /* 0x0000000a0d0a7210 */ /* 0x020fc80007c7e014 */
[----:B------:R-:W-:-:S09]  /*1010*/  IADD3.X R11, PT, PT, RZ, R11, RZ, P3, P4 ;  /* 0x0000000bff0b7210 */ /* 0x000fd20001fe84ff */
.L_x_4:
[----:B------:R-:W-:Y:S05]  /*1020*/  @!P2 BRA `(.L_x_3) ;  /* 0x000000040038a947 */ /* 0x000fea0003800000 */
[----:B------:R-:W-:Y:S01]  /*1030*/  ISETP.NE.AND P2, PT, R7, RZ, PT ;  /* 0x000000ff0700720c */ /* 0x000fe20003f45270 */
[----:B------:R-:W-:-:S12]  /*1040*/  @!P1 BRA `(.L_x_5) ;  /* 0x00000000009c9947 */ /* 0x000fd80003800000 */
[----:B------:R-:W0:Y:S01]  /*1050*/  LDCU.128 UR8, c[0x0][0x380] ;  /* 0x00007000ff0877ac */ /* 0x000e220008000c00 */
[----:B-1----:R-:W-:Y:S01]  /*1060*/  SHF.R.S32.HI R0, RZ, 0x1f, R23 ;  /* 0x0000001fff007819 */ /* 0x002fe20000011417 */
[----:B------:R-:W-:Y:S01]  /*1070*/  IMAD.MOV.U32 R16, RZ, RZ, R4 ;  /* 0x000000ffff107224 */ /* 0x000fe200078e0004 */
[----:B------:R-:W-:Y:S01]  /*1080*/  MOV R17, R9 ;  /* 0x0000000900117202 */ /* 0x000fe20000000f00 */
[C---:B------:R-:W-:Y:S02]  /*1090*/  VIADD R29, R23.reuse, 0x1 ;  /* 0x00000001171d7836 */ /* 0x040fe40000000000 */
[C---:B------:R-:W-:Y:S02]  /*10a0*/  VIADD R27, R23.reuse, 0x2 ;  /* 0x00000002171b7836 */ /* 0x040fe40000000000 */
[----:B------:R-:W-:Y:S01]  /*10b0*/  VIADD R25, R23, 0x3 ;  /* 0x0000000317197836 */ /* 0x000fe20000000000 */
[----:B------:R-:W-:-:S04]  /*10c0*/  SHF.R.S32.HI R14, RZ, 0x1f, R29 ;  /* 0x0000001fff0e7819 */ /* 0x000fc8000001141d */
[----:B------:R-:W-:Y:S01]  /*10d0*/  SHF.R.S32.HI R20, RZ, 0x1f, R25 ;  /* 0x0000001fff147819 */ /* 0x000fe20000011419 */
[----:B0-----:R-:W-:Y:S02]  /*10e0*/  IMAD R0, R0, UR10, RZ ;  /* 0x0000000a00007c24 */ /* 0x001fe4000f8e02ff */
[----:B------:R-:W-:-:S04]  /*10f0*/  IMAD.WIDE.U32 R12, R23, UR10, R16 ;  /* 0x0000000a170c7c25 */ /* 0x000fc8000f8e0010 */
[----:B------:R-:W-:Y:S01]  /*1100*/  IMAD R15, R23, UR11, R0 ;  /* 0x0000000b170f7c24 */ /* 0x000fe2000f8e0200 */
[----:B------:R-:W-:Y:S01]  /*1110*/  IADD3 R18, P3, PT, R12, UR8, RZ ;  /* 0x000000080c127c10 */ /* 0x000fe2000ff7e0ff */
[----:B------:R-:W-:Y:S01]  /*1120*/  IMAD R14, R14, UR10, RZ ;  /* 0x0000000a0e0e7c24 */ /* 0x000fe2000f8e02ff */
[----:B------:R-:W-:Y:S01]  /*1130*/  SHF.R.S32.HI R0, RZ, 0x1f, R27 ;  /* 0x0000001fff007819 */ /* 0x000fe2000001141b */
[----:B------:R-:W-:Y:S01]  /*1140*/  IMAD R20, R20, UR10, RZ ;  /* 0x0000000a14147c24 */ /* 0x000fe2000f8e02ff */
[----:B------:R-:W-:Y:S01]  /*1150*/  IADD3.X R19, PT, PT, R13, UR9, R15, P3, !PT ;  /* 0x000000090d137c10 */ /* 0x000fe20009ffe40f */
[----:B------:R-:W-:-:S04]  /*1160*/  IMAD.WIDE.U32 R12, R29, UR10, R16 ;  /* 0x0000000a1d0c7c25 */ /* 0x000fc8000f8e0010 */
[----:B------:R-:W-:Y:S01]  /*1170*/  IMAD R21, R29, UR11, R14 ;  /* 0x0000000b1d157c24 */ /* 0x000fe2000f8e020e */
[----:B------:R-:W-:Y:S01]  /*1180*/  IADD3 R12, P3, PT, R12, UR8, RZ ;  /* 0x000000080c0c7c10 */ /* 0x000fe2000ff7e0ff */
[----:B------:R-:W-:Y:S01]  /*1190*/  IMAD R0, R0, UR10, RZ ;  /* 0x0000000a00007c24 */ /* 0x000fe2000f8e02ff */
[----:B------:R-:W2:Y:S01]  /*11a0*/  LDG.E.U8 R19, desc[UR4][R18.64] ;  /* 0x0000000412137981 */ /* 0x000ea2000c1e1100 */
[----:B------:R-:W-:Y:S01]  /*11b0*/  IMAD.WIDE.U32 R14, R27, UR10, R16 ;  /* 0x0000000a1b0e7c25 */ /* 0x000fe2000f8e0010 */
[----:B------:R-:W-:-:S03]  /*11c0*/  IADD3.X R13, PT, PT, R13, UR9, R21, P3, !PT ;  /* 0x000000090d0d7c10 */ /* 0x000fc60009ffe415 */
[----:B------:R-:W-:Y:S01]  /*11d0*/  IMAD.WIDE.U32 R16, R25, UR10, R16 ;  /* 0x0000000a19107c25 */ /* 0x000fe2000f8e0010 */
[----:B------:R-:W-:Y:S01]  /*11e0*/  IADD3 R14, P4, PT, R14, UR8, RZ ;  /* 0x000000080e0e7c10 */ /* 0x000fe2000ff9e0ff */
[----:B------:R-:W2:Y:S02]  /*11f0*/  LDG.E.U8 R12, desc[UR4][R12.64] ;  /* 0x000000040c0c7981 */ /* 0x000ea4000c1e1100 */
[----:B------:R-:W-:Y:S01]  /*1200*/  IMAD R27, R27, UR11, R0 ;  /* 0x0000000b1b1b7c24 */ /* 0x000fe2000f8e0200 */
[----:B------:R-:W-:Y:S01]  /*1210*/  IADD3 R16, P5, PT, R16, UR8, RZ ;  /* 0x0000000810107c10 */ /* 0x000fe2000ffbe0ff */
[----:B------:R-:W-:-:S03]  /*1220*/  IMAD R25, R25, UR11, R20 ;  /* 0x0000000b19197c24 */ /* 0x000fc6000f8e0214 */
[----:B------:R-:W-:Y:S02]  /*1230*/  IADD3.X R15, PT, PT, R15, UR9, R27, P4, !PT ;  /* 0x000000090f0f7c10 */ /* 0x000fe4000a7fe41b */
[----:B------:R-:W-:-:S04]  /*1240*/  IADD3.X R17, PT, PT, R17, UR9, R25, P5, !PT ;  /* 0x0000000911117c10 */ /* 0x000fc8000affe419 */
[----:B------:R-:W3:Y:S04]  /*1250*/  LDG.E.U8 R15, desc[UR4][R14.64] ;  /* 0x000000040e0f7981 */ /* 0x000ee8000c1e1100 */
[----:B------:R-:W3:Y:S01]  /*1260*/  LDG.E.U8 R16, desc[UR4][R16.64] ;  /* 0x0000000410107981 */ /* 0x000ee2000c1e1100 */
[----:B------:R-:W-:Y:S01]  /*1270*/  VIADD R23, R23, 0x4 ;  /* 0x0000000417177836 */ /* 0x000fe20000000000 */
[----:B--2---:R-:W-:-:S04]  /*1280*/  IADD3 R10, P3, P4, R12, R10, R19 ;  /* 0x0000000a0c0a7210 */ /* 0x004fc80007c7e013 */
[----:B------:R-:W-:Y:S02]  /*1290*/  IADD3.X R11, PT, PT, RZ, R11, RZ, P3, P4 ;  /* 0x0000000bff0b7210 */ /* 0x000fe40001fe84ff */
[----:B---3--:R-:W-:-:S04]  /*12a0*/  IADD3 R10, P5, P6, R16, R10, R15 ;  /* 0x0000000a100a7210 */ /* 0x008fc80007ebe00f */
[----:B------:R-:W-:-:S09]  /*12b0*/  IADD3.X R11, PT, PT, RZ, R11, RZ, P5, P6 ;  /* 0x0000000bff0b7210 */ /* 0x000fd20002fec4ff */
.L_x_5:
[----:B------:R-:W-:Y:S05]  /*12c0*/  @!P2 BRA `(.L_x_3) ;  /* 0x000000000090a947 */ /* 0x000fea0003800000 */
[----:B------:R-:W0:Y:S01]  /*12d0*/  LDC.64 R12, c[0x0][0x388] ;  /* 0x0000e200ff0c7b82 */ /* 0x000e220000000a00 */
[----:B-1----:R-:W-:Y:S01]  /*12e0*/  SHF.R.S32.HI R19, RZ, 0x1f, R23 ;  /* 0x0000001fff137819 */ /* 0x002fe20000011417 */
[----:B------:R-:W-:Y:S02]  /*12f0*/  IMAD.MOV.U32 R16, RZ, RZ, R4 ;  /* 0x000000ffff107224 */ /* 0x000fe400078e0004 */
[----:B------:R-:W-:-:S04]  /*1300*/  IMAD.MOV.U32 R17, RZ, RZ, R9 ;  /* 0x000000ffff117224 */ /* 0x000fc800078e0009 */
[----:B------:R-:W1:Y:S01]  /*1310*/  LDC.64 R14, c[0x0][0x380] ;  /* 0x0000e000ff0e7b82 */ /* 0x000e620000000a00 */
[-C--:B0-----:R-:W-:Y:S02]  /*1320*/  IMAD R0, R19, R12.reuse, RZ ;  /* 0x0000000c13007224 */ /* 0x081fe400078e02ff */
[----:B------:R-:W-:-:S04]  /*1330*/  IMAD.WIDE.U32 R18, R23, R12, R16 ;  /* 0x0000000c17127225 */ /* 0x000fc800078e0010 */
[----:B------:R-:W-:Y:S01]  /*1340*/  IMAD R0, R23, R13, R0 ;  /* 0x0000000d17007224 */ /* 0x000fe200078e0200 */
[----:B-1----:R-:W-:-:S04]  /*1350*/  IADD3 R18, P2, PT, R18, R14, RZ ;  /* 0x0000000e12127210 */ /* 0x002fc80007f5e0ff */
[----:B------:R-:W-:-:S06]  /*1360*/  IADD3.X R19, PT, PT, R15, R19, R0, P2, !PT ;  /* 0x000000130f137210 */ /* 0x000fcc00017fe400 */
[----:B------:R-:W2:Y:S01]  /*1370*/  LDG.E.U8 R19, desc[UR4][R18.64] ;  /* 0x0000000412137981 */ /* 0x000ea2000c1e1100 */
[----:B------:R-:W-:Y:S02]  /*1380*/  ISETP.NE.AND P2, PT, R7, 0x1, PT ;  /* 0x000000010700780c */ /* 0x000fe40003f45270 */
[----:B--2---:R-:W-:-:S05]  /*1390*/  IADD3 R10, P3, PT, R19, R10, RZ ;  /* 0x0000000a130a7210 */ /* 0x004fca0007f7e0ff */
[----:B------:R-:W-:-:S06]  /*13a0*/  IMAD.X R11, RZ, RZ, R11, P3 ;  /* 0x000000ffff0b7224 */ /* 0x000fcc00018e060b */
[----:B------:R-:W-:Y:S05]  /*13b0*/  @!P2 BRA `(.L_x_3) ;  /* 0x000000000054a947 */ /* 0x000fea0003800000 */
[----:B------:R-:W-:Y:S01]  /*13c0*/  ISETP.NE.AND P2, PT, R7, 0x2, PT ;  /* 0x000000020700780c */ /* 0x000fe20003f45270 */
[----:B------:R-:W-:-:S04]  /*13d0*/  VIADD R9, R23, 0x1 ;  /* 0x0000000117097836 */ /* 0x000fc80000000000 */
[----:B------:R-:W-:Y:S01]  /*13e0*/  IMAD.WIDE.U32 R18, R9, R12, R16 ;  /* 0x0000000c09127225 */ /* 0x000fe200078e0010 */
[----:B------:R-:W-:-:S05]  /*13f0*/  SHF.R.S32.HI R21, RZ, 0x1f, R9 ;  /* 0x0000001fff157819 */ /* 0x000fca0000011409 */
[-C--:B------:R-:W-:Y:S02]  /*1400*/  IMAD R0, R21, R12.reuse, RZ ;  /* 0x0000000c15007224 */ /* 0x080fe400078e02ff */
[----:B------:R-:W-:Y:S02]  /*1410*/  @P2 VIADD R23, R23, 0x2 ;  /* 0x0000000217172836 */ /* 0x000fe40000000000 */
[----:B------:R-:W-:Y:S02]  /*1420*/  IMAD R0, R9, R13, R0 ;  /* 0x0000000d09007224 */ /* 0x000fe400078e0200 */
[----:B------:R-:W-:Y:S01]  /*1430*/  @P2 IMAD.WIDE.U32 R16, R23, R12, R16 ;  /* 0x0000000c17102225 */ /* 0x000fe200078e0010 */
[----:B------:R-:W-:-:S05]  /*1440*/  @P2 SHF.R.S32.HI R25, RZ, 0x1f, R23 ;  /* 0x0000001fff192819 */ /* 0x000fca0000011417 */
[----:B------:R-:W-:Y:S01]  /*1450*/  @P2 IMAD R20, R25, R12, RZ ;  /* 0x0000000c19142224 */ /* 0x000fe200078e02ff */
[-C--:B------:R-:W-:Y:S02]  /*1460*/  IADD3 R12, P3, PT, R18, R14.reuse, RZ ;  /* 0x0000000e120c7210 */ /* 0x080fe40007f7e0ff */
[----:B------:R-:W-:Y:S01]  /*1470*/  @P2 IADD3 R14, P4, PT, R16, R14, RZ ;  /* 0x0000000e100e2210 */ /* 0x000fe20007f9e0ff */
[----:B------:R-:W-:Y:S01]  /*1480*/  @P2 IMAD R20, R23, R13, R20 ;  /* 0x0000000d17142224 */ /* 0x000fe200078e0214 */
[----:B------:R-:W-:-:S04]  /*1490*/  IADD3.X R13, PT, PT, R15, R19, R0, P3, !PT ;  /* 0x000000130f0d7210 */ /* 0x000fc80001ffe400 */
[----:B------:R-:W-:Y:S02]  /*14a0*/  @P2 IADD3.X R15, PT, PT, R15, R17, R20, P4, !PT ;  /* 0x000000110f0f2210 */ /* 0x000fe400027fe414 */
[----:B------:R-:W2:Y:S04]  /*14b0*/  LDG.E.U8 R13, desc[UR4][R12.64] ;  /* 0x000000040c0d7981 */ /* 0x000ea8000c1e1100 */
[----:B------:R-:W3:Y:S01]  /*14c0*/  @P2 LDG.E.U8 R15, desc[UR4][R14.64] ;  /* 0x000000040e0f2981 */ /* 0x000ee2000c1e1100 */
[----:B--2---:R-:W-:-:S04]  /*14d0*/  IADD3 R10, P3, PT, R13, R10, RZ ;  /* 0x0000000a0d0a7210 */ /* 0x004fc80007f7e0ff */
[----:B---3--:R-:W-:Y:S01]  /*14e0*/  @P2 IADD3 R10, P4, PT, R15, R10, RZ ;  /* 0x0000000a0f0a2210 */ /* 0x008fe20007f9e0ff */
[----:B------:R-:W-:-:S04]  /*14f0*/  IMAD.X R11, RZ, RZ, R11, P3 ;  /* 0x000000ffff0b7224 */ /* 0x000fc800018e060b */
[----:B------:R-:W-:-:S08]  /*1500*/  @P2 IMAD.X R11, RZ, RZ, R11, P4 ;  /* 0x000000ffff0b2224 */ /* 0x000fd000020e060b */
.L_x_3:
[----:B------:R-:W0:Y:S02]  /*1510*/  LDCU UR6, c[0x0][0x394] ;  /* 0x00007280ff0677ac */ /* 0x000e240008000800 */
[C---:B0-----:R-:W-:Y:S01]  /*1520*/  ISETP.NE.AND P2, PT, R4.reuse, UR6, PT ;  /* 0x0000000604007c0c */ /* 0x041fe2000bf45270 */
[----:B------:R-:W-:-:S12]  /*1530*/  VIADD R4, R4, 0x1 ;  /* 0x0000000104047836 */ /* 0x000fd80000000000 */
[----:B------:R-:W-:Y:S05]  /*1540*/  @P2 BRA `(.L_x_6) ;  /* 0xffffffec00042947 */ /* 0x000fea000383ffff */
.L_x_0:
[----:B------:R-:W0:Y:S02]  /*1550*/  LDC.64 R2, c[0x0][0x3a0] ;  /* 0x0000e800ff027b82 */ /* 0x000e240000000a00 */
[----:B0-----:R-:W-:Y:S01]  /*1560*/  STG.E.64 desc[UR4][R2.64], R10 ;  /* 0x0000000a02007986 */ /* 0x001fe2000c101b04 */
[----:B------:R-:W-:Y:S05]  /*1570*/  EXIT ;  /* 0x000000000000794d */ /* 0x000fea0003800000 */
.L_x_7:
[----:B------:R-:W-:-:S00]  /*1580*/  BRA `(.L_x_7) ;  /* 0xfffffffc00fc7947 */ /* 0x000fc0000383ffff */
[----:B------:R-:W-:-:S00]  /*1590*/  NOP ;  /* 0x0000000000007918 */ /* 0x000fc00000000000 */
        /* <DEDUP_REMOVED lines=14> */
.L_x_13:


//--------------------- .text.NV12ToARGB          --------------------------
	.section	.text.NV12ToARGB,"ax",@progbits
	.align	128
        .global         NV12ToARGB
        .type           NV12ToARGB,@function
        .size           NV12ToARGB,(.L_x_14 - NV12ToARGB)
        .other          NV12ToARGB,@"STO_CUDA_ENTRY STV_DEFAULT"
NV12ToARGB:
.text.NV12ToARGB:
[----:B------:R-:W-:Y:S01]  /*0000*/  LDC R1, c[0x0][0x37c] ;  /* 0x0000df00ff017b82 */ /* 0x000fe20000000800 */
[----:B------:R-:W0:Y:S07]  /*0010*/  S2R R3, SR_TID.X ;  /* 0x0000000000037919 */ /* 0x000e2e0000002100 */
[----:B------:R-:W0:Y:S01]  /*0020*/  LDC R0, c[0x0][0x360] ;  /* 0x0000d800ff007b82 */ /* 0x000e220000000800 */
[----:B------:R-:W1:Y:S01]  /*0030*/  LDCU.64 UR8, c[0x0][0x3a0] ;  /* 0x00007400ff0877ac */ /* 0x000e620008000a00 */
[----:B------:R-:W2:Y:S06]  /*0040*/  S2R R2, SR_TID.Y ;  /* 0x0000000000027919 */ /* 0x000eac0000002200 */
[----:B------:R-:W0:Y:S08]  /*0050*/  S2UR UR4, SR_CTAID.X ;  /* 0x00000000000479c3 */ /* 0x000e300000002500 */
[----:B------:R-:W2:Y:S08]  /*0060*/  S2UR UR5, SR_CTAID.Y ;  /* 0x00000000000579c3 */ /* 0x000eb00000002600 */
[----:B------:R-:W2:Y:S01]  /*0070*/  LDC R5, c[0x0][0x364] ;  /* 0x0000d900ff057b82 */ /* 0x000ea20000000800 */
[----:B0-----:R-:W-:-:S02]  /*0080*/  IMAD R3, R0, UR4, R3 ;  /* 0x0000000400037c24 */ /* 0x001fc4000f8e0203 */
[----:B--2---:R-:W-:Y:S02]  /*0090*/  IMAD R5, R5, UR5, R2 ;  /* 0x0000000505057c24 */ /* 0x004fe4000f8e0202 */
[----:B------:R-:W-:-:S03]  /*00a0*/  IMAD.SHL.U32 R2, R3, 0x2, RZ ;  /* 0x0000000203027824 */ /* 0x000fc600078e00ff */
[----:B-1----:R-:W-:-:S04]  /*00b0*/  ISETP.GE.U32.AND P0, PT, R5, UR9, PT ;  /* 0x0000000905007c0c */ /* 0x002fc8000bf06070 */
[----:B------:R-:W-:-:S13]  /*00c0*/  ISETP.GE.U32.OR P0, PT, R2, UR8, P0 ;  /* 0x0000000802007c0c */ /* 0x000fda0008706470 */
[----:B------:R-:W-:Y:S05]  /*00d0*/  @P0 EXIT ;  /* 0x000000000000094d */ /* 0x000fea0003800000 */
[----:B------:R-:W0:Y:S01]  /*00e0*/  LDC.64 R6, c[0x0][0x388] ;  /* 0x0000e200ff067b82 */ /* 0x000e220000000a00 */
[--C-:B------:R-:W-:Y:S01]  /*00f0*/  SHF.R.S32.HI R3, RZ, 0x1f, R2.reuse ;  /* 0x0000001fff037819 */ /* 0x100fe20000011402 */
[----:B------:R-:W1:Y:S06]  /*0100*/  LDCU.64 UR6, c[0x0][0x358] ;  /* 0x00006b00ff0677ac */ /* 0x000e6c0008000a00 */
[----:B------:R-:W2:Y:S01]  /*0110*/  LDC.64 R8, c[0x0][0x380] ;  /* 0x0000e000ff087b82 */ /* 0x000ea20000000a00 */
[----:B0-----:R-:W-:-:S04]  /*0120*/  IMAD.WIDE.U32 R10, R5, R6, R2 ;  /* 0x00000006050a7225 */ /* 0x001fc800078e0002 */
[----:B------:R-:W-:Y:S01]  /*0130*/  IMAD R0, R5, R7, R11 ;  /* 0x0000000705007224 */ /* 0x000fe200078e020b */
[----:B--2---:R-:W-:-:S05]  /*0140*/  IADD3 R10, P0, PT, R10, R8, RZ ;  /* 0x000000080a0a7210 */ /* 0x004fca0007f1e0ff */
[----:B------:R-:W-:-:S05]  /*0150*/  IMAD.X R11, R0, 0x1, R9, P0 ;  /* 0x00000001000b7824 */ /* 0x000fca00000e0609 */
[----:B-1----:R0:W5:Y:S04]  /*0160*/  LDG.E.U8 R0, desc[UR6][R10.64] ;  /* 0x000000060a007981 */ /* 0x002168000c1e1100 */
[----:B------:R0:W5:Y:S01]  /*0170*/  LDG.E.U8 R4, desc[UR6][R10.64+0x1] ;  /* 0x000001060a047981 */ /* 0x000162000c1e1100 */
[----:B------:R-:W-:Y:S01]  /*0180*/  LOP3.LUT R12, R5, 0x1, RZ, 0xc0, !PT ;  /* 0x00000001050c7812 */ /* 0x000fe200078ec0ff */
[----:B------:R-:W-:Y:S01]  /*0190*/  BSSY.RECONVERGENT B0, `(.L_x_8) ;  /* 0x0000028000007945 */ /* 0x000fe20003800200 */
[----:B------:R-:W-:Y:S02]  /*01a0*/  SHF.R.U32.HI R13, RZ, 0x1, R5 ;  /* 0x00000001ff0d7819 */ /* 0x000fe40000011605 */
[----:B------:R-:W-:-:S13]  /*01b0*/  ISETP.NE.U32.AND P0, PT, R12, 0x1, PT ;  /* 0x000000010c00780c */ /* 0x000fda0003f05070 */
[----:B0-----:R-:W-:Y:S05]  /*01c0*/  @P0 BRA `(.L_x_9) ;  /* 0x0000000000680947 */ /* 0x001fea0003800000 */
[----:B------:R-:W-:Y:S01]  /*01d0*/  IMAD.WIDE.U32 R10, R13, R6, R2 ;  /* 0x000000060d0a7225 */ /* 0x000fe200078e0002 */
[----:B------:R-:W-:-:S03]  /*01e0*/  ULEA.HI UR4, UR9, 0xffffffff, URZ, 0x1f ;  /* 0xffffffff09047891 */ /* 0x000fc6000f8ff8ff */
[----:B------:R-:W-:-:S03]  /*01f0*/  IMAD R11, R13, R7, R11 ;  /* 0x000000070d0b7224 */ /* 0x000fc600078e020b */
[----:B------:R-:W-:Y:S01]  /*0200*/  ISETP.GE.U32.AND P0, PT, R13, UR4, PT ;  /* 0x000000040d007c0c */ /* 0x000fe2000bf06070 */
[----:B------:R-:W-:-:S04]  /*0210*/  IMAD.WIDE.U32 R10, R6, UR9, R10 ;  /* 0x00000009060a7c25 */ /* 0x000fc8000f8e000a */
[----:B------:R-:W-:Y:S01]  /*0220*/  IMAD R12, R7, UR9, R11 ;  /* 0x00000009070c7c24 */ /* 0x000fe2000f8e020b */
[----:B------:R-:W-:-:S05]  /*0230*/  IADD3 R8, P1, PT, R10, R8, RZ ;  /* 0x000000080a087210 */ /* 0x000fca0007f3e0ff */
[----:B------:R-:W-:Y:S02]  /*0240*/  IMAD.X R9, R12, 0x1, R9, P1 ;  /* 0x000000010c097824 */ /* 0x000fe400008e0609 */
[----:B------:R-:W-:-:S03]  /*0250*/  @!P0 IADD3 R6, P1, PT, R8, R6, RZ ;  /* 0x0000000608068210 */ /* 0x000fc60007f3e0ff */
[----:B------:R-:W2:Y:S02]  /*0260*/  LDG.E.U8 R10, desc[UR6][R8.64] ;  /* 0x00000006080a7981 */ /* 0x000ea4000c1e1100 */
[----:B------:R-:W-:Y:S02]  /*0270*/  @!P0 IMAD.X R7, R9, 0x1, R7, P1 ;  /* 0x0000000109078824 */ /* 0x000fe400008e0607 */
[----:B------:R-:W3:Y:S04]  /*0280*/  LDG.E.U8 R11, desc[UR6][R8.64+0x1] ;  /* 0x00000106080b7981 */ /* 0x000ee8000c1e1100 */
[----:B------:R-:W2:Y:S04]  /*0290*/  @!P0 LDG.E.U8 R13, desc[UR6][R6.64] ;  /* 0x00000006060d8981 */ /* 0x000ea8000c1e1100 */
[----:B------:R-:W3:Y:S01]  /*02a0*/  @!P0 LDG.E.U8 R12, desc[UR6][R6.64+0x1] ;  /* 0x00000106060c8981 */ /* 0x000ee2000c1e1100 */
[----:B--2---:R-:W-:-:S02]  /*02b0*/  @!P0 IADD3 R13, PT, PT, R10, 0x1, R13 ;  /* 0x000000010a0d8810 */ /* 0x004fc40007ffe00d */
[----:B---3--:R-:W-:Y:S02]  /*02c0*/  @!P0 IADD3 R12, PT, PT, R11, 0x1, R12 ;  /* 0x000000010b0c8810 */ /* 0x008fe40007ffe00c */
[----:B------:R-:W-:Y:S02]  /*02d0*/  @!P0 LOP3.LUT R13, R13, 0xffff, RZ, 0xc0, !PT ;  /* 0x0000ffff0d0d8812 */ /* 0x000fe400078ec0ff */
[----:B------:R-:W-:Y:S02]  /*02e0*/  @!P0 LOP3.LUT R14, R12, 0xffff, RZ, 0xc0, !PT ;  /* 0x0000ffff0c0e8812 */ /* 0x000fe400078ec0ff */
[----:B------:R-:W-:Y:S02]  /*02f0*/  @!P0 SHF.R.U32.HI R12, RZ, 0x1, R13 ;  /* 0x00000001ff0c8819 */ /* 0x000fe4000001160d */
[----:B------:R-:W-:Y:S02]  /*0300*/  @!P0 SHF.R.U32.HI R13, RZ, 0x1, R14 ;  /* 0x00000001ff0d8819 */ /* 0x000fe4000001160e */
[----:B------:R-:W-:-:S02]  /*0310*/  @!P0 LOP3.LUT R10, R12, 0xffff, RZ, 0xc0, !PT ;  /* 0x0000ffff0c0a8812 */ /* 0x000fc400078ec0ff */
[----:B------:R-:W-:-:S03]  /*0320*/  @!P0 LOP3.LUT R11, R13, 0xffff, RZ, 0xc0, !PT ;  /* 0x0000ffff0d0b8812 */ /* 0x000fc600078ec0ff */
[----:B------:R-:W-:Y:S02]  /*0330*/  IMAD.SHL.U32 R10, R10, 0x1000, RZ ;  /* 0x000010000a0a7824 */ /* 0x000fe400078e00ff */
[----:B------:R-:W-:-:S05]  /*0340*/  IMAD.SHL.U32 R11, R11, 0x400000, RZ ;  /* 0x004000000b0b7824 */ /* 0x000fca00078e00ff */
[----:B------:R-:W-:Y:S01]  /*0350*/  LOP3.LUT R10, R11, R10, RZ, 0xfc, !PT ;  /* 0x0000000a0b0a7212 */ /* 0x000fe200078efcff */
[----:B------:R-:W-:Y:S06]  /*0360*/  BRA `(.L_x_10) ;  /* 0x0000000000287947 */ /* 0x000fec0003800000 */
.L_x_9:
[----:B------:R-:W-:-:S04]  /*0370*/  IMAD.WIDE.U32 R10, R13, R6, R2 ;  /* 0x000000060d0a7225 */ /* 0x000fc800078e0002 */
[----:B------:R-:W-:Y:S02]  /*0380*/  IMAD R11, R13, R7, R11 ;  /* 0x000000070d0b7224 */ /* 0x000fe400078e020b */
[----:B------:R-:W-:-:S04]  /*0390*/  IMAD.WIDE.U32 R10, R6, UR9, R10 ;  /* 0x00000009060a7c25 */ /* 0x000fc8000f8e000a */
[----:B------:R-:W-:Y:S01]  /*03a0*/  IMAD R6, R7, UR9, R11 ;  /* 0x0000000907067c24 */ /* 0x000fe2000f8e020b */
[----:B------:R-:W-:-:S05]  /*03b0*/  IADD3 R8, P0, PT, R10, R8, RZ ;  /* 0x000000080a087210 */ /* 0x000fca0007f1e0ff */
[----:B------:R-:W-:-:S05]  /*03c0*/  IMAD.X R9, R6, 0x1, R9, P0 ;  /* 0x0000000106097824 */ /* 0x000fca00000e0609 */
[----:B------:R-:W2:Y:S04]  /*03d0*/  LDG.E.U8 R10, desc[UR6][R8.64] ;  /* 0x00000006080a7981 */ /* 0x000ea8000c1e1100 */
[----:B------:R-:W2:Y:S02]  /*03e0*/  LDG.E.U8 R7, desc[UR6][R8.64+0x1] ;  /* 0x0000010608077981 */ /* 0x000ea4000c1e1100 */
[----:B--2---:R-:W-:-:S04]  /*03f0*/  IMAD R10, R7, 0x400, R10 ;  /* 0x00000400070a7824 */ /* 0x004fc800078e020a */
[----:B------:R-:W-:-:S07]  /*0400*/  IMAD.SHL.U32 R10, R10, 0x1000, RZ ;  /* 0x000010000a0a7824 */ /* 0x000fce00078e00ff */
.L_x_10:
[----:B------:R-:W-:Y:S05]  /*0410*/  BSYNC.RECONVERGENT B0 ;  /* 0x0000000000007941 */ /* 0x000fea0003800200 */
.L_x_8:
[--C-:B------:R-:W-:Y:S01]  /*0420*/  SHF.R.U32.HI R6, RZ, 0xa, R10.reuse ;  /* 0x0000000aff067819 */ /* 0x100fe2000001160a */
[----:B------:R-:W0:Y:S01]  /*0430*/  LDCU.128 UR12, c[0x3][URZ] ;  /* 0x00c00000ff0c77ac */ /* 0x000e220008000c00 */
[----:B-----5:R-:W-:Y:S01]  /*0440*/  IMAD.SHL.U32 R7, R0, 0x4, RZ ;  /* 0x0000000400077824 */ /* 0x020fe200078e00ff */
[----:B------:R-:W-:Y:S01]  /*0450*/  LEA.HI R0, R10, 0xfffffe00, RZ, 0xc ;  /* 0xfffffe000a007811 */ /* 0x000fe200078f60ff */
[----:B------:R-:W-:Y:S01]  /*0460*/  IMAD.SHL.U32 R9, R4, 0x4, RZ ;  /* 0x0000000404097824 */ /* 0x000fe200078e00ff */
[----:B------:R-:W-:Y:S01]  /*0470*/  LOP3.LUT R6, R6, 0x3ff, RZ, 0xc0, !PT ;  /* 0x000003ff06067812 */ /* 0x000fe200078ec0ff */
[----:B------:R-:W1:Y:S01]  /*0480*/  LDCU.128 UR16, c[0x3][0x10] ;  /* 0x00c00200ff1077ac */ /* 0x000e620008000c00 */
[--C-:B------:R-:W-:Y:S02]  /*0490*/  LOP3.LUT R7, R7, 0x3ff, R10.reuse, 0xf8, !PT ;  /* 0x000003ff07077812 */ /* 0x100fe400078ef80a */
[----:B------:R-:W-:Y:S01]  /*04a0*/  I2FP.F32.S32 R0, R0 ;  /* 0x0000000000007245 */ /* 0x000fe20000201400 */
[----:B------:R-:W-:Y:S01]  /*04b0*/  VIADD R6, R6, 0xfffffe00 ;  /* 0xfffffe0006067836 */ /* 0x000fe20000000000 */
[----:B------:R-:W-:Y:S01]  /*04c0*/  I2FP.F32.U32 R4, R7 ;  /* 0x0000000700047245 */ /* 0x000fe20000201000 */
[----:B------:R-:W2:Y:S01]  /*04d0*/  LDCU UR4, c[0x3][0x20] ;  /* 0x00c00400ff0477ac */ /* 0x000ea20008000800 */
[----:B------:R-:W-:-:S02]  /*04e0*/  LOP3.LUT R7, R9, 0x3ff, R10, 0xf8, !PT ;  /* 0x000003ff09077812 */ /* 0x000fc400078ef80a */
[----:B------:R-:W-:Y:S02]  /*04f0*/  I2FP.F32.S32 R11, R6 ;  /* 0x00000006000b7245 */ /* 0x000fe40000201400 */
[----:B------:R-:W-:-:S03]  /*0500*/  I2FP.F32.U32 R7, R7 ;  /* 0x0000000700077245 */ /* 0x000fc60000201000 */
[----:B0-----:R-:W-:-:S04]  /*0510*/  FMUL R6, R11, UR13 ;  /* 0x0000000d0b067c20 */ /* 0x001fc80008400000 */
[--C-:B------:R-:W-:Y:S01]  /*0520*/  FFMA R9, R4, UR12, R6.reuse ;  /* 0x0000000c04097c23 */ /* 0x100fe20008000006 */
[----:B------:R-:W-:Y:S01]  /*0530*/  FFMA R13, R7, UR12, R6 ;  /* 0x0000000c070d7c23 */ /* 0x000fe20008000006 */
[C---:B-1----:R-:W-:Y:S01]  /*0540*/  FMUL R8, R11.reuse, UR16 ;  /* 0x000000100b087c20 */ /* 0x042fe20008400000 */
[----:B------:R-:W-:Y:S01]  /*0550*/  FMUL R11, R11, UR19 ;  /* 0x000000130b0b7c20 */ /* 0x000fe20008400000 */
[C---:B------:R-:W-:Y:S01]  /*0560*/  FFMA R9, R0.reuse, UR14, R9 ;  /* 0x0000000e00097c23 */ /* 0x040fe20008000009 */
[----:B------:R-:W-:-:S04]  /*0570*/  FFMA R13, R0, UR14, R13 ;  /* 0x0000000e000d7c23 */ /* 0x000fc8000800000d */
[----:B------:R-:W-:Y:S02]  /*0580*/  FMNMX R9, RZ, R9, !PT ;  /* 0x00000009ff097209 */ /* 0x000fe40007800000 */
[----:B------:R-:W-:Y:S02]  /*0590*/  FMNMX R13, RZ, R13, !PT ;  /* 0x0000000dff0d7209 */ /* 0x000fe40007800000 */
[----:B------:R-:W-:Y:S01]  /*05a0*/  FMNMX R6, R9, 1023, PT ;  /* 0x447fc00009067809 */ /* 0x000fe20003800000 */
[--C-:B------:R-:W-:Y:S01]  /*05b0*/  FFMA R9, R4, UR15, R8.reuse ;  /* 0x0000000f04097c23 */ /* 0x100fe20008000008 */
[----:B------:R-:W-:Y:S01]  /*05c0*/  FMNMX R12, R13, 1023, PT ;  /* 0x447fc0000d0c7809 */ /* 0x000fe20003800000 */
[C---:B------:R-:W-:Y:S01]  /*05d0*/  FFMA R13, R7.reuse, UR15, R8 ;  /* 0x0000000f070d7c23 */ /* 0x040fe20008000008 */
[----:B------:R-:W-:Y:S01]  /*05e0*/  FFMA R7, R7, UR18, R11 ;  /* 0x0000001207077c23 */ /* 0x000fe2000800000b */
[C---:B------:R-:W-:Y:S01]  /*05f0*/  FFMA R9, R0.reuse, UR17, R9 ;  /* 0x0000001100097c23 */ /* 0x040fe20008000009 */
[----:B------:R-:W0:Y:S01]  /*0600*/  LDCU.128 UR12, c[0x0][0x390] ;  /* 0x00007200ff0c77ac */ /* 0x000e220008000c00 */
[C---:B------:R-:W-:Y:S01]  /*0610*/  FFMA R13, R0.reuse, UR17, R13 ;  /* 0x00000011000d7c23 */ /* 0x040fe2000800000d */
[----:B--2---:R-:W-:Y:S01]  /*0620*/  FFMA R7, R0, UR4, R7 ;  /* 0x0000000400077c23 */ /* 0x004fe20008000007 */
[----:B------:R-:W1:Y:S01]  /*0630*/  F2I.U32.TRUNC.NTZ R6, R6 ;  /* 0x0000000600067305 */ /* 0x000e62000020f000 */
[----:B------:R-:W-:-:S02]  /*0640*/  FMNMX R9, RZ, R9, !PT ;  /* 0x00000009ff097209 */ /* 0x000fc40007800000 */
[----:B------:R-:W-:Y:S02]  /*0650*/  FMNMX R13, RZ, R13, !PT ;  /* 0x0000000dff0d7209 */ /* 0x000fe40007800000 */
[----:B------:R-:W-:Y:S01]  /*0660*/  FMNMX R10, R9, 1023, PT ;  /* 0x447fc000090a7809 */ /* 0x000fe20003800000 */
[----:B------:R-:W-:Y:S01]  /*0670*/  FFMA R9, R4, UR18, R11 ;  /* 0x0000001204097c23 */ /* 0x000fe2000800000b */
[----:B------:R-:W-:Y:S01]  /*0680*/  FMNMX R13, R13, 1023, PT ;  /* 0x447fc0000d0d7809 */ /* 0x000fe20003800000 */
[----:B------:R-:W2:Y:S01]  /*0690*/  F2I.U32.TRUNC.NTZ R8, R12 ;  /* 0x0000000c00087305 */ /* 0x000ea2000020f000 */
[----:B------:R-:W-:Y:S01]  /*06a0*/  FMNMX R7, RZ, R7, !PT ;  /* 0x00000007ff077209 */ /* 0x000fe20007800000 */
[----:B------:R-:W-:-:S03]  /*06b0*/  FFMA R9, R0, UR4, R9 ;  /* 0x0000000400097c23 */ /* 0x000fc60008000009 */
[----:B------:R-:W-:Y:S02]  /*06c0*/  FMNMX R0, R7, 1023, PT ;  /* 0x447fc00007007809 */ /* 0x000fe40003800000 */
[----:B------:R-:W-:Y:S01]  /*06d0*/  FMNMX R9, RZ, R9, !PT ;  /* 0x00000009ff097209 */ /* 0x000fe20007800000 */
[----:B------:R-:W3:Y:S01]  /*06e0*/  F2I.U32.TRUNC.NTZ R10, R10 ;  /* 0x0000000a000a7305 */ /* 0x000ee2000020f000 */
[----:B0-----:R-:W-:Y:S01]  /*06f0*/  USHF.R.U64 UR4, UR14, 0x2, UR15 ;  /* 0x000000020e047899 */ /* 0x001fe2000800120f */
[----:B-1----:R-:W-:Y:S01]  /*0700*/  IMAD.SHL.U32 R6, R6, 0x4000, RZ ;  /* 0x0000400006067824 */ /* 0x002fe200078e00ff */
[----:B------:R-:W-:Y:S01]  /*0710*/  FMNMX R9, R9, 1023, PT ;  /* 0x447fc00009097809 */ /* 0x000fe20003800000 */
[----:B------:R-:W-:Y:S01]  /*0720*/  USHF.R.U32.HI UR5, URZ, 0x2, UR15 ;  /* 0x00000002ff057899 */ /* 0x000fe2000801160f */
[----:B--2---:R-:W-:-:S03]  /*0730*/  IMAD.SHL.U32 R8, R8, 0x4000, RZ ;  /* 0x0000400008087824 */ /* 0x004fc600078e00ff */
[----:B------:R-:W0:Y:S01]  /*0740*/  F2I.U32.TRUNC.NTZ R13, R13 ;  /* 0x0000000d000d7305 */ /* 0x000e22000020f000 */
[C---:B------:R-:W-:Y:S01]  /*0750*/  IMAD.WIDE.U32 R2, R5.reuse, UR4, R2 ;  /* 0x0000000405027c25 */ /* 0x040fe2000f8e0002 */
[----:B------:R-:W-:Y:S02]  /*0760*/  LOP3.LUT R7, R6, 0xff0000, RZ, 0xc0, !PT ;  /* 0x00ff000006077812 */ /* 0x000fe400078ec0ff */
[----:B------:R-:W-:Y:S01]  /*0770*/  LOP3.LUT R8, R8, 0xff0000, RZ, 0xc0, !PT ;  /* 0x00ff000008087812 */ /* 0x000fe200078ec0ff */
[----:B------:R-:W-:Y:S01]  /*0780*/  IMAD R5, R5, UR5, RZ ;  /* 0x0000000505057c24 */ /* 0x000fe2000f8e02ff */
[----:B------:R-:W-:Y:S01]  /*0790*/  LEA R4, P0, R2, UR12, 0x2 ;  /* 0x0000000c02047c11 */ /* 0x000fe2000f8010ff */
[----:B---3--:R-:W-:Y:S01]  /*07a0*/  IMAD.SHL.U32 R10, R10, 0x40, RZ ;  /* 0x000000400a0a7824 */ /* 0x008fe200078e00ff */
[----:B------:R-:W1:Y:S01]  /*07b0*/  F2I.U32.TRUNC.NTZ R9, R9 ;  /* 0x0000000900097305 */ /* 0x000e62000020f000 */
[----:B------:R-:W-:-:S03]  /*07c0*/  IMAD.IADD R3, R3, 0x1, R5 ;  /* 0x0000000103037824 */ /* 0x000fc600078e0205 */
[----:B------:R-:W-:Y:S02]  /*07d0*/  LOP3.LUT R10, R7, 0xffff00, R10, 0xf8, !PT ;  /* 0x00ffff00070a7812 */ /* 0x000fe400078ef80a */
[----:B------:R-:W-:Y:S01]  /*07e0*/  LEA.HI.X R5, R2, UR13, R3, 0x2, P0 ;  /* 0x0000000d02057c11 */ /* 0x000fe200080f1403 */
[----:B0-----:R-:W-:Y:S01]  /*07f0*/  IMAD.SHL.U32 R13, R13, 0x40, RZ ;  /* 0x000000400d0d7824 */ /* 0x001fe200078e00ff */
[----:B------:R-:W0:Y:S04]  /*0800*/  F2I.U32.TRUNC.NTZ R0, R0 ;  /* 0x0000000000007305 */ /* 0x000e28000020f000 */
[----:B------:R-:W-:Y:S02]  /*0810*/  LOP3.LUT R13, R8, 0xffff00, R13, 0xf8, !PT ;  /* 0x00ffff00080d7812 */ /* 0x000fe400078ef80d */
[----:B-1----:R-:W-:-:S04]  /*0820*/  SHF.R.U32.HI R9, RZ, 0x2, R9 ;  /* 0x00000002ff097819 */ /* 0x002fc80000011609 */
[----:B------:R-:W-:Y:S02]  /*0830*/  LOP3.LUT R9, R10, 0xff000000, R9, 0xfe, !PT ;  /* 0xff0000000a097812 */ /* 0x000fe400078efe09 */
[----:B0-----:R-:W-:-:S03]  /*0840*/  SHF.R.U32.HI R0, RZ, 0x2, R0 ;  /* 0x00000002ff007819 */ /* 0x001fc60000011600 */
[----:B------:R-:W-:Y:S01]  /*0850*/  STG.E desc[UR6][R4.64], R9 ;  /* 0x0000000904007986 */ /* 0x000fe2000c101906 */
[----:B------:R-:W-:-:S05]  /*0860*/  LOP3.LUT R13, R13, 0xff000000, R0, 0xfe, !PT ;  /* 0xff0000000d0d7812 */ /* 0x000fca00078efe00 */
[----:B------:R-:W-:Y:S01]  /*0870*/  STG.E desc[UR6][R4.64+0x4], R13 ;  /* 0x0000040d04007986 */ /* 0x000fe2000c101906 */
[----:B------:R-:W-:Y:S05]  /*0880*/  EXIT ;  /* 0x000000000000794d */ /* 0x000fea0003800000 */
.L_x_11:
        /* <DEDUP_REMOVED lines=15> */
.L_x_14:


//--------------------- .text.NV12ToGrayScale     --------------------------
	.section	.text.NV12ToGrayScale,"ax",@progbits
	.align	128
        .global         NV12ToGrayScale
        .type           NV12ToGrayScale,@function
        .size           NV12ToGrayScale,(.L_x_15 - NV12ToGrayScale)
        .other          NV12ToGrayScale,@"STO_CUDA_ENTRY STV_DEFAULT"
NV12ToGrayScale:
.text.NV12ToGrayScale:
[----:B------:R-:W-:Y:S01]  /*0000*/  LDC R1, c[0x0][0x37c] ;  /* 0x0000df00ff017b82 */ /* 0x000fe20000000800 */
[----:B------:R-:W0:Y:S07]  /*0010*/  S2R R0, SR_TID.Y ;  /* 0x0000000000007919 */ /* 0x000e2e0000002200 */
[----:B------:R-:W1:Y:S01]  /*0020*/  LDC R4, c[0x0][0x360] ;  /* 0x0000d800ff047b82 */ /* 0x000e620000000800 */
[----:B------:R-:W2:Y:S01]  /*0030*/  LDCU.64 UR6, c[0x0][0x3a0] ;  /* 0x00007400ff0677ac */ /* 0x000ea20008000a00 */
[----:B------:R-:W1:Y:S06]  /*0040*/  S2R R5, SR_TID.X ;  /* 0x0000000000057919 */ /* 0x000e6c0000002100 */
[----:B------:R-:W0:Y:S08]  /*0050*/  S2UR UR5, SR_CTAID.Y ;  /* 0x00000000000579c3 */ /* 0x000e300000002600 */
[----:B------:R-:W0:Y:S08]  /*0060*/  LDC R7, c[0x0][0x364] ;  /* 0x0000d900ff077b82 */ /* 0x000e300000000800 */
[----:B------:R-:W1:Y:S01]  /*0070*/  S2UR UR4, SR_CTAID.X ;  /* 0x00000000000479c3 */ /* 0x000e620000002500 */
[----:B0-----:R-:W-:-:S05]  /*0080*/  IMAD R7, R7, UR5, R0 ;  /* 0x0000000507077c24 */ /* 0x001fca000f8e0200 */
[----:B--2---:R-:W-:Y:S01]  /*0090*/  ISETP.GE.AND P0, PT, R7, UR7, PT ;  /* 0x0000000707007c0c */ /* 0x004fe2000bf06270 */
[----:B-1----:R-:W-:-:S05]  /*00a0*/  IMAD R4, R4, UR4, R5 ;  /* 0x0000000404047c24 */ /* 0x002fca000f8e0205 */
[----:B------:R-:W-:-:S13]  /*00b0*/  ISETP.GE.OR P0, PT, R4, UR6, P0 ;  /* 0x0000000604007c0c */ /* 0x000fda0008706670 */
[----:B------:R-:W-:Y:S05]  /*00c0*/  @P0 EXIT ;  /* 0x000000000000094d */ /* 0x000fea0003800000 */
[----:B------:R-:W0:Y:S01]  /*00d0*/  LDCU.128 UR8, c[0x0][0x380] ;  /* 0x00007000ff0877ac */ /* 0x000e220008000c00 */
[--C-:B------:R-:W-:Y:S01]  /*00e0*/  SHF.R.S32.HI R5, RZ, 0x1f, R4.reuse ;  /* 0x0000001fff057819 */ /* 0x100fe20000011404 */
[----:B------:R-:W1:Y:S02]  /*00f0*/  LDCU.64 UR4, c[0x0][0x358] ;  /* 0x00006b00ff0477ac */ /* 0x000e640008000a00 */
[----:B0-----:R-:W-:-:S04]  /*0100*/  IMAD.WIDE.U32 R2, R7, UR10, R4 ;  /* 0x0000000a07027c25 */ /* 0x001fc8000f8e0004 */
[----:B------:R-:W-:Y:S01]  /*0110*/  IMAD R0, R7, UR11, R3 ;  /* 0x0000000b07007c24 */ /* 0x000fe2000f8e0203 */
[----:B------:R-:W-:-:S04]  /*0120*/  IADD3 R2, P0, PT, R2, UR8, RZ ;  /* 0x0000000802027c10 */ /* 0x000fc8000ff1e0ff */
[----:B------:R-:W-:Y:S01]  /*0130*/  IADD3.X R3, PT, PT, R0, UR9, RZ, P0, !PT ;  /* 0x0000000900037c10 */ /* 0x000fe200087fe4ff */
[----:B------:R-:W0:Y:S04]  /*0140*/  LDCU.128 UR8, c[0x0][0x390] ;  /* 0x00007200ff0877ac */ /* 0x000e280008000c00 */
[----:B-1----:R-:W2:Y:S01]  /*0150*/  LDG.E.U8 R2, desc[UR4][R2.64] ;  /* 0x0000000402027981 */ /* 0x002ea2000c1e1100 */
[----:B0-----:R-:W-:-:S04]  /*0160*/  IMAD.WIDE.U32 R4, R7, UR10, R4 ;  /* 0x0000000a07047c25 */ /* 0x001fc8000f8e0004 */
[----:B------:R-:W-:Y:S01]  /*0170*/  IMAD R7, R7, UR11, R5 ;  /* 0x0000000b07077c24 */ /* 0x000fe2000f8e0205 */
[----:B------:R-:W-:-:S04]  /*0180*/  LEA R6, P0, R4, UR8, 0x2 ;  /* 0x0000000804067c11 */ /* 0x000fc8000f8010ff */
[----:B------:R-:W-:Y:S01]  /*0190*/  LEA.HI.X R7, R4, UR9, R7, 0x2, P0 ;  /* 0x0000000904077c11 */ /* 0x000fe200080f1407 */
[----:B--2---:R-:W-:-:S05]  /*01a0*/  IMAD R9, R2, 0x100, R2 ;  /* 0x0000010002097824 */ /* 0x004fca00078e0202 */
[----:B------:R-:W-:-:S05]  /*01b0*/  LEA R9, R2, R9, 0x10 ;  /* 0x0000000902097211 */ /* 0x000fca00078e80ff */
[----:B------:R-:W-:-:S05]  /*01c0*/  VIADD R9, R9, 0xff000000 ;  /* 0xff00000009097836 */ /* 0x000fca0000000000 */
[----:B------:R-:W-:Y:S01]  /*01d0*/  STG.E desc[UR4][R6.64], R9 ;  /* 0x0000000906007986 */ /* 0x000fe2000c101904 */
[----:B------:R-:W-:Y:S05]  /*01e0*/  EXIT ;  /* 0x000000000000794d */ /* 0x000fea0003800000 */
.L_x_12:
        /* <DEDUP_REMOVED lines=9> */
.L_x_15:


//--------------------- .nv.shared.reserved.0     --------------------------
	.section	.nv.shared.reserved.0,"aw",@nobits
	.weak		__nv_reservedSMEM_offset_0_alias
	.size		__nv_reservedSMEM_offset_0_alias, 0, 64
	.other		__nv_reservedSMEM_offset_0_alias,@"STO_CUDA_RESERVED_SHARED STV_DEFAULT"
__nv_reservedSMEM_offset_0_alias:
	.zero		0
	.zero		64


//--------------------- .nv.constant0.Luminance   --------------------------
	.section	.nv.constant0.Luminance,"a",@progbits
	.sectionflags	@""
	.align	4
.nv.constant0.Luminance:
	.zero		936


//--------------------- .nv.constant0.NV12ToARGB  --------------------------
	.section	.nv.constant0.NV12ToARGB,"a",@progbits
	.sectionflags	@""
	.align	4
.nv.constant0.NV12ToARGB:
	.zero		936


//--------------------- .nv.constant0.NV12ToGrayScale --------------------------
	.section	.nv.constant0.NV12ToGrayScale,"a",@progbits
	.sectionflags	@""
	.align	4
.nv.constant0.NV12ToGrayScale:
	.zero		936


//--------------------- SYMBOLS --------------------------

	.type		.nv.reservedSmem.offset0,@object
	.size		.nv.reservedSmem.offset0,0x4
